//
// Generated by NVIDIA NVVM Compiler
//
// Compiler Build ID: CL-36424714
// Cuda compilation tools, release 13.0, V13.0.88
// Based on NVVM 20.0.0
//

.version 9.0
.target sm_100
.address_size 64

.func  (.param .b32 func_retval0) _Z16sphere_collisionPfS_S_
(
	.param .b64 _Z16sphere_collisionPfS_S__param_0,
	.param .b64 _Z16sphere_collisionPfS_S__param_1,
	.param .b64 _Z16sphere_collisionPfS_S__param_2
)
;
.func  (.param .b32 func_retval0) _Z15plane_collisionPfS_S_
(
	.param .b64 _Z15plane_collisionPfS_S__param_0,
	.param .b64 _Z15plane_collisionPfS_S__param_1,
	.param .b64 _Z15plane_collisionPfS_S__param_2
)
;
.extern .func  (.param .b32 func_retval0) vprintf
(
	.param .b64 vprintf_param_0,
	.param .b64 vprintf_param_1
)
;
.global .align 8 .u64 collision_functions[2] = {_Z16sphere_collisionPfS_S_, _Z15plane_collisionPfS_S_};
.global .align 1 .b8 $str$2[14] = {72, 101, 108, 108, 111, 32, 119, 111, 114, 108, 100, 33, 10};

.func  (.param .b32 func_retval0) _Z16sphere_collisionPfS_S_(
	.param .b64 _Z16sphere_collisionPfS_S__param_0,
	.param .b64 _Z16sphere_collisionPfS_S__param_1,
	.param .b64 _Z16sphere_collisionPfS_S__param_2
)
{
	.reg .pred 	%p<9>;
	.reg .b32 	%f<34>;
	.reg .b64 	%rd<4>;
	.reg .b64 	%fd<2>;

	ld.param.u64 	%rd1, [_Z16sphere_collisionPfS_S__param_0];
	ld.param.u64 	%rd2, [_Z16sphere_collisionPfS_S__param_1];
	ld.param.u64 	%rd3, [_Z16sphere_collisionPfS_S__param_2];
	ld.f32 	%f8, [%rd3+24];
	ld.f32 	%f9, [%rd1];
	ld.f32 	%f10, [%rd3+12];
	sub.f32 	%f11, %f9, %f10;
	ld.f32 	%f12, [%rd1+4];
	ld.f32 	%f13, [%rd3+16];
	sub.f32 	%f14, %f12, %f13;
	ld.f32 	%f15, [%rd1+8];
	ld.f32 	%f16, [%rd3+20];
	sub.f32 	%f17, %f15, %f16;
	ld.f32 	%f18, [%rd2];
	ld.f32 	%f19, [%rd2+4];
	mul.f32 	%f20, %f19, %f14;
	fma.rn.f32 	%f21, %f18, %f11, %f20;
	ld.f32 	%f22, [%rd2+8];
	fma.rn.f32 	%f23, %f22, %f17, %f21;
	fma.rn.f32 	%f24, %f11, %f11, 0f00000000;
	fma.rn.f32 	%f25, %f14, %f14, %f24;
	fma.rn.f32 	%f26, %f17, %f17, %f25;
	mul.f32 	%f27, %f8, %f8;
	sub.f32 	%f28, %f27, %f26;
	fma.rn.f32 	%f1, %f23, %f23, %f28;
	sqrt.rn.f32 	%f29, %f1;
	sub.f32 	%f2, %f29, %f23;
	neg.f32 	%f30, %f23;
	sub.f32 	%f3, %f30, %f29;
	setp.lt.f32 	%p1, %f1, 0f00000000;
	mov.f32 	%f33, 0f4CBEBC20;
	@%p1 bra 	$L__BB0_7;
	setp.lt.f32 	%p2, %f2, 0f00000000;
	setp.lt.f32 	%p3, %f3, 0f00000000;
	and.pred  	%p4, %p2, %p3;
	@%p4 bra 	$L__BB0_7;
	cvt.f64.f32 	%fd1, %f1;
	setp.lt.f64 	%p5, %fd1, 0d3E45798EE2308C3A;
	mov.f32 	%f33, %f2;
	@%p5 bra 	$L__BB0_7;
	setp.geu.f32 	%p6, %f2, 0f00000000;
	@%p6 bra 	$L__BB0_5;
	setp.lt.f32 	%p8, %f3, 0f00000000;
	selp.f32 	%f33, 0f4CBEBC20, %f3, %p8;
	bra.uni 	$L__BB0_7;
$L__BB0_5:
	setp.lt.f32 	%p7, %f3, 0f00000000;
	mov.f32 	%f33, %f2;
	@%p7 bra 	$L__BB0_7;
	min.f32 	%f33, %f2, %f3;
$L__BB0_7:
	st.param.f32 	[func_retval0], %f33;
	ret;

}
.func  (.param .b32 func_retval0) _Z15plane_collisionPfS_S_(
	.param .b64 _Z15plane_collisionPfS_S__param_0,
	.param .b64 _Z15plane_collisionPfS_S__param_1,
	.param .b64 _Z15plane_collisionPfS_S__param_2
)
{
	.reg .pred 	%p<3>;
	.reg .b32 	%f<28>;
	.reg .b64 	%rd<4>;
	.reg .b64 	%fd<2>;

	ld.param.u64 	%rd1, [_Z15plane_collisionPfS_S__param_0];
	ld.param.u64 	%rd3, [_Z15plane_collisionPfS_S__param_1];
	ld.param.u64 	%rd2, [_Z15plane_collisionPfS_S__param_2];
	ld.f32 	%f8, [%rd3];
	ld.f32 	%f1, [%rd2+24];
	ld.f32 	%f9, [%rd3+4];
	ld.f32 	%f2, [%rd2+28];
	mul.f32 	%f10, %f9, %f2;
	fma.rn.f32 	%f11, %f8, %f1, %f10;
	ld.f32 	%f12, [%rd3+8];
	ld.f32 	%f3, [%rd2+32];
	fma.rn.f32 	%f4, %f12, %f3, %f11;
	abs.f32 	%f13, %f4;
	cvt.f64.f32 	%fd1, %f13;
	setp.lt.f64 	%p1, %fd1, 0d3E45798EE2308C3A;
	mov.f32 	%f27, 0f4CBEBC20;
	@%p1 bra 	$L__BB1_2;
	ld.f32 	%f14, [%rd2+12];
	ld.f32 	%f15, [%rd1];
	sub.f32 	%f16, %f14, %f15;
	ld.f32 	%f17, [%rd2+16];
	ld.f32 	%f18, [%rd1+4];
	sub.f32 	%f19, %f17, %f18;
	ld.f32 	%f20, [%rd2+20];
	ld.f32 	%f21, [%rd1+8];
	sub.f32 	%f22, %f20, %f21;
	mul.f32 	%f23, %f19, %f2;
	fma.rn.f32 	%f24, %f16, %f1, %f23;
	fma.rn.f32 	%f25, %f22, %f3, %f24;
	div.rn.f32 	%f26, %f25, %f4;
	setp.gt.f32 	%p2, %f26, 0f00000000;
	selp.f32 	%f27, %f26, 0f4CBEBC20, %p2;
$L__BB1_2:
	st.param.f32 	[func_retval0], %f27;
	ret;

}
	// .globl	_Z10draw_scenePijPfPjii
.visible .entry _Z10draw_scenePijPfPjii(
	.param .u64 .ptr .align 1 _Z10draw_scenePijPfPjii_param_0,
	.param .u32 _Z10draw_scenePijPfPjii_param_1,
	.param .u64 .ptr .align 1 _Z10draw_scenePijPfPjii_param_2,
	.param .u64 .ptr .align 1 _Z10draw_scenePijPfPjii_param_3,
	.param .u32 _Z10draw_scenePijPfPjii_param_4,
	.param .u32 _Z10draw_scenePijPfPjii_param_5
)
{
	.local .align 4 .b8 	__local_depot2[24];
	.reg .b64 	%SP;
	.reg .b64 	%SPL;
	.reg .pred 	%p<11>;
	.reg .b32 	%r<57>;
	.reg .b32 	%f<26>;
	.reg .b64 	%rd<25>;

	mov.u64 	%SPL, __local_depot2;
	cvta.local.u64 	%SP, %SPL;
	ld.param.u64 	%rd4, [_Z10draw_scenePijPfPjii_param_0];
	ld.param.u64 	%rd5, [_Z10draw_scenePijPfPjii_param_2];
	ld.param.u64 	%rd6, [_Z10draw_scenePijPfPjii_param_3];
	ld.param.u32 	%r19, [_Z10draw_scenePijPfPjii_param_4];
	ld.param.u32 	%r20, [_Z10draw_scenePijPfPjii_param_5];
	add.u64 	%rd7, %SP, 0;
	add.u64 	%rd8, %SPL, 0;
	add.u64 	%rd10, %SPL, 12;
	mov.u32 	%r22, %tid.x;
	mov.u32 	%r23, %ctaid.x;
	mov.u32 	%r24, %ntid.x;
	mad.lo.s32 	%r25, %r23, %r24, %r22;
	mov.u32 	%r26, %tid.y;
	mov.u32 	%r27, %ctaid.y;
	mov.u32 	%r28, %ntid.y;
	mad.lo.s32 	%r29, %r27, %r28, %r26;
	mov.u32 	%r30, %nctaid.x;
	mul.lo.s32 	%r31, %r30, %r24;
	mad.lo.s32 	%r1, %r31, %r29, %r25;
	mov.b32 	%r32, 0;
	st.local.u32 	[%rd8+8], %r32;
	cvt.rn.f32.s32 	%f11, %r25;
	st.local.f32 	[%rd8], %f11;
	cvt.rn.f32.u32 	%f12, %r29;
	st.local.f32 	[%rd8+4], %f12;
	st.local.u32 	[%rd10], %r32;
	st.local.u32 	[%rd10+4], %r32;
	mov.b32 	%r33, 1065353216;
	st.local.u32 	[%rd10+8], %r33;
	setp.eq.s32 	%p4, %r20, 0;
	mov.b32 	%r54, -1;
	mov.pred 	%p10, 0;
	@%p4 bra 	$L__BB2_7;
	cvta.to.global.u64 	%rd1, %rd6;
	mov.b32 	%r54, -1;
	mov.b32 	%r55, 0;
	mov.f32 	%f22, 0f4CBEBC20;
	mov.u64 	%rd13, collision_functions;
	mov.u32 	%r46, %r55;
	mov.u32 	%r53, %r54;
$L__BB2_2:
	mul.wide.u32 	%rd11, %r46, 4;
	add.s64 	%rd2, %rd1, %rd11;
	ld.global.u32 	%r36, [%rd2];
	setp.eq.s32 	%p5, %r36, 0;
	@%p5 bra 	$L__BB2_5;
	mul.wide.u32 	%rd12, %r46, 8;
	add.s64 	%rd3, %rd13, %rd12;
	mov.b32 	%r50, 0;
$L__BB2_4:
	mul.lo.s32 	%r38, %r55, %r19;
	mul.wide.s32 	%rd14, %r38, 4;
	add.s64 	%rd15, %rd5, %rd14;
	ld.global.u64 	%rd16, [%rd3];
	add.u64 	%rd18, %SP, 12;
	{ // callseq 0, 0
	.param .b64 param0;
	st.param.b64 	[param0], %rd7;
	.param .b64 param1;
	st.param.b64 	[param1], %rd18;
	.param .b64 param2;
	st.param.b64 	[param2], %rd15;
	.param .b32 retval0;
	prototype_0 : .callprototype (.param .b32 _) _ (.param .b64 _, .param .b64 _, .param .b64 _);
	call (retval0), 
	%rd16, 
	(
	param0, 
	param1, 
	param2
	)
	, prototype_0;
	ld.param.f32 	%f14, [retval0];
	} // callseq 0
	setp.lt.f32 	%p6, %f14, %f22;
	selp.b32 	%r53, %r46, %r53, %p6;
	selp.b32 	%r54, %r55, %r54, %p6;
	selp.f32 	%f22, %f14, %f22, %p6;
	add.s32 	%r55, %r55, 1;
	add.s32 	%r50, %r50, 1;
	ld.global.u32 	%r39, [%rd2];
	setp.lt.u32 	%p7, %r50, %r39;
	@%p7 bra 	$L__BB2_4;
$L__BB2_5:
	add.s32 	%r46, %r46, 1;
	setp.ne.s32 	%p8, %r46, %r20;
	@%p8 bra 	$L__BB2_2;
	setp.gt.s32 	%p10, %r53, -1;
$L__BB2_7:
	mov.f32 	%f23, 0f00000000;
	not.pred 	%p9, %p10;
	mov.f32 	%f24, %f23;
	mov.f32 	%f25, %f23;
	@%p9 bra 	$L__BB2_9;
	mul.lo.s32 	%r40, %r54, %r19;
	cvta.to.global.u64 	%rd19, %rd5;
	mul.wide.s32 	%rd20, %r40, 4;
	add.s64 	%rd21, %rd19, %rd20;
	ld.global.f32 	%f17, [%rd21];
	ld.global.f32 	%f18, [%rd21+4];
	ld.global.f32 	%f19, [%rd21+8];
	mul.f32 	%f23, %f17, 0f437F0000;
	mul.f32 	%f24, %f18, 0f437F0000;
	mul.f32 	%f25, %f19, 0f437F0000;
$L__BB2_9:
	cvta.to.global.u64 	%rd22, %rd4;
	cvt.rzi.s32.f32 	%r41, %f23;
	mul.lo.s32 	%r42, %r1, 3;
	mul.wide.s32 	%rd23, %r42, 4;
	add.s64 	%rd24, %rd22, %rd23;
	st.global.u32 	[%rd24], %r41;
	cvt.rzi.s32.f32 	%r43, %f24;
	st.global.u32 	[%rd24+4], %r43;
	cvt.rzi.s32.f32 	%r44, %f25;
	st.global.u32 	[%rd24+8], %r44;
	ret;

}
	// .globl	_Z11hello_worldv
.visible .entry _Z11hello_worldv()
{
	.reg .b32 	%r<3>;
	.reg .b64 	%rd<3>;

	mov.u64 	%rd1, $str$2;
	cvta.global.u64 	%rd2, %rd1;
	{ // callseq 1, 0
	.param .b64 param0;
	st.param.b64 	[param0], %rd2;
	.param .b64 param1;
	st.param.b64 	[param1], 0;
	.param .b32 retval0;
	call.uni (retval0), 
	vprintf, 
	(
	param0, 
	param1
	);
	ld.param.b32 	%r1, [retval0];
	} // callseq 1
	ret;

}


// ===== COMPILED SASS (sm_100) =====

	.target	sm_100

	.elftype	@"ET_EXEC"


//--------------------- .note.nv.tkinfo           --------------------------
	.section	.note.nv.tkinfo,"",@"SHT_NOTE"
	.sectionflags	@"SHF_NOTE_NV_TKINFO"
	.tkinfo
        /*0018*/ 	.word	0x00000002
        /*0030*/ 	.string	""
        /*0030*/ 	.string	"ptxas"
        /*0030*/ 	.string	"Cuda compilation tools, release 13.0, V13.0.88"
        /*0030*/ 	.string	"Build cuda_13.0.r13.0/compiler.36424714_0"
        /*0030*/ 	.string	"-arch sm_100 -m 64 "



//--------------------- .note.nv.cuinfo           --------------------------
	.section	.note.nv.cuinfo,"",@"SHT_NOTE"
	.sectionflags	@"SHF_NOTE_NV_CUINFO"
        /*0018*/ 	.short	0x0002
        /*001a*/ 	.short	0x0064
        /*001c*/ 	.short	0x0082
	.zero		2


//--------------------- .nv.info                  --------------------------
	.section	.nv.info,"",@"SHT_CUDA_INFO"
	.align	4


	//----- nvinfo : EIATTR_REGCOUNT
	.align		4
        /*0000*/ 	.byte	0x04, 0x2f
        /*0002*/ 	.short	(.L_3 - .L_2)
	.align		4
.L_2:
        /*0004*/ 	.word	index@(_Z11hello_worldv)
        /*0008*/ 	.word	0x00000018


	//----- nvinfo : EIATTR_FRAME_SIZE
	.align		4
.L_3:
        /*000c*/ 	.byte	0x04, 0x11
        /*000e*/ 	.short	(.L_5 - .L_4)
	.align		4
.L_4:
        /*0010*/ 	.word	index@(_Z11hello_worldv)
        /*0014*/ 	.word	0x00000000


	//----- nvinfo : EIATTR_REGCOUNT
	.align		4
.L_5:
        /*0018*/ 	.byte	0x04, 0x2f
        /*001a*/ 	.short	(.L_7 - .L_6)
	.align		4
.L_6:
        /*001c*/ 	.word	index@(_Z10draw_scenePijPfPjii)
        /*0020*/ 	.word	0x00000020


	//----- nvinfo : EIATTR_FRAME_SIZE
	.align		4
.L_7:
        /*0024*/ 	.byte	0x04, 0x11
        /*0026*/ 	.short	(.L_9 - .L_8)
	.align		4
.L_8:
        /*0028*/ 	.word	index@($__internal_1_$__cuda_sm3x_div_rn_noftz_f32_slowpath)
        /*002c*/ 	.word	0x00000038


	//----- nvinfo : EIATTR_FRAME_SIZE
	.align		4
.L_9:
        /*0030*/ 	.byte	0x04, 0x11
        /*0032*/ 	.short	(.L_11 - .L_10)
	.align		4
.L_10:
        /*0034*/ 	.word	index@($__internal_0_$__cuda_sm20_sqrt_rn_f32_slowpath)
        /*0038*/ 	.word	0x00000038


	//----- nvinfo : EIATTR_FRAME_SIZE
	.align		4
.L_11:
        /*003c*/ 	.byte	0x04, 0x11
        /*003e*/ 	.short	(.L_13 - .L_12)
	.align		4
.L_12:
        /*0040*/ 	.word	index@($_Z10draw_scenePijPfPjii$_Z16sphere_collisionPfS_S_)
        /*0044*/ 	.word	0x00000038


	//----- nvinfo : EIATTR_FRAME_SIZE
	.align		4
.L_13:
        /*0048*/ 	.byte	0x04, 0x11
        /*004a*/ 	.short	(.L_15 - .L_14)
	.align		4
.L_14:
        /*004c*/ 	.word	index@($_Z10draw_scenePijPfPjii$_Z15plane_collisionPfS_S_)
        /*0050*/ 	.word	0x00000038


	//----- nvinfo : EIATTR_FRAME_SIZE
	.align		4
.L_15:
        /*0054*/ 	.byte	0x04, 0x11
        /*0056*/ 	.short	(.L_17 - .L_16)
	.align		4
.L_16:
        /*0058*/ 	.word	index@(_Z10draw_scenePijPfPjii)
        /*005c*/ 	.word	0x00000038


	//----- nvinfo : EIATTR_MIN_STACK_SIZE
	.align		4
.L_17:
        /*0060*/ 	.byte	0x04, 0x12
        /*0062*/ 	.short	(.L_19 - .L_18)
	.align		4
.L_18:
        /*0064*/ 	.word	index@(_Z10draw_scenePijPfPjii)
        /*0068*/ 	.word	0x00000038


	//----- nvinfo : EIATTR_MIN_STACK_SIZE
	.align		4
.L_19:
        /*006c*/ 	.byte	0x04, 0x12
        /*006e*/ 	.short	(.L_21 - .L_20)
	.align		4
.L_20:
        /*0070*/ 	.word	index@(_Z11hello_worldv)
        /*0074*/ 	.word	0x00000000
.L_21:


//--------------------- .nv.compat                --------------------------
	.section	.nv.compat,"",@"SHT_CUDA_COMPAT_INFO"
	.align	4
        /*0000*/ 	.byte	0x02, 0x09, 0x00, 0x00, 0x02, 0x02, 0x01, 0x00, 0x02, 0x05, 0x05, 0x00, 0x03, 0x07, 0x01, 0x01
        /*0010*/ 	.byte	0x02, 0x03, 0x00, 0x00, 0x02, 0x06, 0x01, 0x00, 0x04, 0x0b, 0x08, 0x00, 0x01, 0x00, 0x00, 0x00
        /*0020*/ 	.byte	0x00, 0x00, 0x00, 0x00


//--------------------- .nv.info._Z10draw_scenePijPfPjii --------------------------
	.section	.nv.info._Z10draw_scenePijPfPjii,"",@"SHT_CUDA_INFO"
	.sectionflags	@""
	.align	4


	//----- nvinfo : EIATTR_CUDA_API_VERSION
	.align		4
        /*0000*/ 	.byte	0x04, 0x37
        /*0002*/ 	.short	(.L_23 - .L_22)
.L_22:
        /*0004*/ 	.word	0x00000082


	//----- nvinfo : EIATTR_KPARAM_INFO
	.align		4
.L_23:
        /*0008*/ 	.byte	0x04, 0x17
        /*000a*/ 	.short	(.L_25 - .L_24)
.L_24:
        /*000c*/ 	.word	0x00000000
        /*0010*/ 	.short	0x0005
        /*0012*/ 	.short	0x0024
        /*0014*/ 	.byte	0x00, 0xf0, 0x11, 0x00


	//----- nvinfo : EIATTR_KPARAM_INFO
	.align		4
.L_25:
        /*0018*/ 	.byte	0x04, 0x17
        /*001a*/ 	.short	(.L_27 - .L_26)
.L_26:
        /*001c*/ 	.word	0x00000000
        /*0020*/ 	.short	0x0004
        /*0022*/ 	.short	0x0020
        /*0024*/ 	.byte	0x00, 0xf0, 0x11, 0x00


	//----- nvinfo : EIATTR_KPARAM_INFO
	.align		4
.L_27:
        /*0028*/ 	.byte	0x04, 0x17
        /*002a*/ 	.short	(.L_29 - .L_28)
.L_28:
        /*002c*/ 	.word	0x00000000
        /*0030*/ 	.short	0x0003
        /*0032*/ 	.short	0x0018
        /*0034*/ 	.byte	0x00, 0xf5, 0x21, 0x00


	//----- nvinfo : EIATTR_KPARAM_INFO
	.align		4
.L_29:
        /*0038*/ 	.byte	0x04, 0x17
        /*003a*/ 	.short	(.L_31 - .L_30)
.L_30:
        /*003c*/ 	.word	0x00000000
        /*0040*/ 	.short	0x0002
        /*0042*/ 	.short	0x0010
        /*0044*/ 	.byte	0x00, 0xf5, 0x21, 0x00


	//----- nvinfo : EIATTR_KPARAM_INFO
	.align		4
.L_31:
        /*0048*/ 	.byte	0x04, 0x17
        /*004a*/ 	.short	(.L_33 - .L_32)
.L_32:
        /*004c*/ 	.word	0x00000000
        /*0050*/ 	.short	0x0001
        /*0052*/ 	.short	0x0008
        /*0054*/ 	.byte	0x00, 0xf0, 0x11, 0x00


	//----- nvinfo : EIATTR_KPARAM_INFO
	.align		4
.L_33:
        /*0058*/ 	.byte	0x04, 0x17
        /*005a*/ 	.short	(.L_35 - .L_34)
.L_34:
        /*005c*/ 	.word	0x00000000
        /*0060*/ 	.short	0x0000
        /*0062*/ 	.short	0x0000
        /*0064*/ 	.byte	0x00, 0xf5, 0x21, 0x00


	//----- nvinfo : EIATTR_SPARSE_MMA_MASK
	.align		4
.L_35:
        /*0068*/ 	.byte	0x03, 0x50
        /*006a*/ 	.short	0x0000


	//----- nvinfo : EIATTR_MAXREG_COUNT
	.align		4
        /*006c*/ 	.byte	0x03, 0x1b
        /*006e*/ 	.short	0x00ff


	//----- nvinfo : EIATTR_MERCURY_ISA_VERSION
	.align		4
        /*0070*/ 	.byte	0x03, 0x5f
        /*0072*/ 	.short	0x0101


	//----- nvinfo : EIATTR_VRC_CTA_INIT_COUNT
	.align		4
        /*0074*/ 	.byte	0x02, 0x4a
	.zero		1
	.zero		1


	//----- nvinfo : EIATTR_EXIT_INSTR_OFFSETS
	.align		4
        /*0078*/ 	.byte	0x04, 0x1c
        /*007a*/ 	.short	(.L_37 - .L_36)


	//   ....[0]....
.L_36:
        /*007c*/ 	.word	0x00000630


	//----- nvinfo : EIATTR_CRS_STACK_SIZE
	.align		4
.L_37:
        /*0080*/ 	.byte	0x04, 0x1e
        /*0082*/ 	.short	(.L_39 - .L_38)
.L_38:
        /*0084*/ 	.word	0x00000000


	//----- nvinfo : EIATTR_CBANK_PARAM_SIZE
	.align		4
.L_39:
        /*0088*/ 	.byte	0x03, 0x19
        /*008a*/ 	.short	0x0028


	//----- nvinfo : EIATTR_PARAM_CBANK
	.align		4
        /*008c*/ 	.byte	0x04, 0x0a
        /*008e*/ 	.short	(.L_41 - .L_40)
	.align		4
.L_40:
        /*0090*/ 	.word	index@(.nv.constant0._Z10draw_scenePijPfPjii)
        /*0094*/ 	.short	0x0380
        /*0096*/ 	.short	0x0028


	//----- nvinfo : EIATTR_SW_WAR
	.align		4
.L_41:
        /*0098*/ 	.byte	0x04, 0x36
        /*009a*/ 	.short	(.L_43 - .L_42)
.L_42:
        /*009c*/ 	.word	0x00000008
.L_43:


//--------------------- .nv.info._Z11hello_worldv --------------------------
	.section	.nv.info._Z11hello_worldv,"",@"SHT_CUDA_INFO"
	.sectionflags	@""
	.align	4


	//----- nvinfo : EIATTR_CUDA_API_VERSION
	.align		4
        /*0000*/ 	.byte	0x04, 0x37
        /*0002*/ 	.short	(.L_45 - .L_44)
.L_44:
        /*0004*/ 	.word	0x00000082


	//----- nvinfo : EIATTR_SPARSE_MMA_MASK
	.align		4
.L_45:
        /*0008*/ 	.byte	0x03, 0x50
        /*000a*/ 	.short	0x0000


	//----- nvinfo : EIATTR_MAXREG_COUNT
	.align		4
        /*000c*/ 	.byte	0x03, 0x1b
        /*000e*/ 	.short	0x00ff


	//----- nvinfo : EIATTR_EXTERNS
	.align		4
        /*0010*/ 	.byte	0x04, 0x0f
        /*0012*/ 	.short	(.L_47 - .L_46)


	//   ....[0]....
	.align		4
.L_46:
        /*0014*/ 	.word	index@(vprintf)


	//----- nvinfo : EIATTR_MERCURY_ISA_VERSION
	.align		4
.L_47:
        /*0018*/ 	.byte	0x03, 0x5f
        /*001a*/ 	.short	0x0101


	//----- nvinfo : EIATTR_VRC_CTA_INIT_COUNT
	.align		4
        /*001c*/ 	.byte	0x02, 0x4a
	.zero		1
	.zero		1


	//----- nvinfo : EIATTR_SYSCALL_OFFSETS
	.align		4
        /*0020*/ 	.byte	0x04, 0x46
        /*0022*/ 	.short	(.L_49 - .L_48)


	//   ....[0]....
.L_48:
        /*0024*/ 	.word	0x00000080


	//----- nvinfo : EIATTR_EXIT_INSTR_OFFSETS
	.align		4
.L_49:
        /*0028*/ 	.byte	0x04, 0x1c
        /*002a*/ 	.short	(.L_51 - .L_50)


	//   ....[0]....
.L_50:
        /*002c*/ 	.word	0x00000090


	//----- nvinfo : EIATTR_SW_WAR
	.align		4
.L_51:
        /*0030*/ 	.byte	0x04, 0x36
        /*0032*/ 	.short	(.L_53 - .L_52)
.L_52:
        /*0034*/ 	.word	0x00000008
.L_53:


//--------------------- .nv.callgraph             --------------------------
	.section	.nv.callgraph,"",@"SHT_CUDA_CALLGRAPH"
	.align	4
	.sectionentsize	8
	.align		4
        /*0000*/ 	.word	0x00000000
	.align		4
        /*0004*/ 	.word	0xffffffff
	.align		4
        /*0008*/ 	.word	index@(_Z11hello_worldv)
	.align		4
        /*000c*/ 	.word	index@(vprintf)
	.align		4
        /*0010*/ 	.word	0x00000000
	.align		4
        /*0014*/ 	.word	0xfffffffe
	.align		4
        /*0018*/ 	.word	0x00000000
	.align		4
        /*001c*/ 	.word	0xfffffffd
	.align		4
        /*0020*/ 	.word	0x00000000
	.align		4
        /*0024*/ 	.word	0xfffffffc


//--------------------- .nv.constant4             --------------------------
	.section	.nv.constant4,"a",@progbits
	.align	8
	.align		8
.nv.constant4:
        /*0000*/ 	.dword	collision_functions
	.align		8
        /*0008*/ 	.dword	$str$2
	.align		8
        /*0010*/ 	.dword	vprintf


//--------------------- .nv.constant2._Z10draw_scenePijPfPjii --------------------------
	.section	.nv.constant2._Z10draw_scenePijPfPjii,"a",@progbits
	.sectionflags	@""
	.align	4
.nv.constant2._Z10draw_scenePijPfPjii:
        /*0000*/ 	.byte	0x01, 0x00, 0x00, 0x00, 0x00, 0x00, 0x00, 0x00, 0x10, 0x0c, 0x00, 0x00, 0x00, 0x00, 0x00, 0x00
        /*0010*/ 	.byte	0x40, 0x06, 0x00, 0x00, 0x00, 0x00, 0x00, 0x00


//--------------------- .text._Z10draw_scenePijPfPjii --------------------------
	.section	.text._Z10draw_scenePijPfPjii,"ax",@progbits
	.align	128
        .global         _Z10draw_scenePijPfPjii
        .type           _Z10draw_scenePijPfPjii,@function
        .size           _Z10draw_scenePijPfPjii,(.L_x_35 - _Z10draw_scenePijPfPjii)
        .other          _Z10draw_scenePijPfPjii,@"STO_CUDA_ENTRY STV_DEFAULT"
_Z10draw_scenePijPfPjii:
.text._Z10draw_scenePijPfPjii:
[----:B------:R-:W0:Y:S01]  /*0000*/  LDC R1, c[0x0][0x37c] ;  /* 0x0000df00ff017b82 */ /* 0x000e220000000800 */
[----:B------:R-:W1:Y:S01]  /*0010*/  S2R R7, SR_TID.X ;  /* 0x0000000000077919 */ /* 0x000e620000002100 */
[----:B------:R-:W2:Y:S06]  /*0020*/  LDCU UR5, c[0x0][0x2fc] ;  /* 0x00005f80ff0577ac */ /* 0x000eac0008000800 */
[----:B------:R-:W1:Y:S01]  /*0030*/  LDC R24, c[0x0][0x360] ;  /* 0x0000d800ff187b82 */ /* 0x000e620000000800 */
[----:B0-----:R-:W-:Y:S01]  /*0040*/  VIADD R1, R1, 0xffffffe8 ;  /* 0xffffffe801017836 */ /* 0x001fe20000000000 */
[----:B------:R-:W0:Y:S01]  /*0050*/  S2R R0, SR_TID.Y ;  /* 0x0000000000007919 */ /* 0x000e220000002200 */
[----:B------:R-:W3:Y:S01]  /*0060*/  LDCU UR4, c[0x0][0x2f8] ;  /* 0x00005f00ff0477ac */ /* 0x000ee20008000800 */
[----:B------:R-:W-:Y:S01]  /*0070*/  IMAD.MOV.U32 R2, RZ, RZ, RZ ;  /* 0x000000ffff027224 */ /* 0x000fe200078e00ff */
[----:B------:R-:W-:Y:S01]  /*0080*/  PLOP3.LUT P0, PT, PT, PT, PT, 0x8, 0x80 ;  /* 0x000000000080781c */ /* 0x000fe20003f0e170 */
[----:B------:R-:W-:Y:S01]  /*0090*/  STL [R1+0x8], RZ ;  /* 0x000008ff01007387 */ /* 0x000fe20000100800 */
[----:B------:R-:W-:Y:S01]  /*00a0*/  MOV R25, 0xffffffff ;  /* 0xffffffff00197802 */ /* 0x000fe20000000f00 */
[----:B------:R-:W1:Y:S01]  /*00b0*/  S2UR UR6, SR_CTAID.X ;  /* 0x00000000000679c3 */ /* 0x000e620000002500 */
[----:B------:R-:W4:Y:S01]  /*00c0*/  LDCU.64 UR36, c[0x0][0x358] ;  /* 0x00006b00ff2477ac */ /* 0x000f220008000a00 */
[----:B------:R-:W-:Y:S06]  /*00d0*/  STL [R1+0xc], RZ ;  /* 0x00000cff01007387 */ /* 0x000fec0000100800 */
[----:B------:R-:W0:Y:S01]  /*00e0*/  S2UR UR7, SR_CTAID.Y ;  /* 0x00000000000779c3 */ /* 0x000e220000002600 */
[----:B---3--:R-:W-:-:S07]  /*00f0*/  IADD3 R16, P1, PT, R1, UR4, RZ ;  /* 0x0000000401107c10 */ /* 0x008fce000ff3e0ff */
[----:B------:R-:W0:Y:S01]  /*0100*/  LDC R3, c[0x0][0x364] ;  /* 0x0000d900ff037b82 */ /* 0x000e220000000800 */
[C---:B-1----:R-:W-:Y:S01]  /*0110*/  IMAD R7, R24.reuse, UR6, R7 ;  /* 0x0000000618077c24 */ /* 0x042fe2000f8e0207 */
[----:B------:R-:W1:Y:S04]  /*0120*/  LDCU UR6, c[0x0][0x370] ;  /* 0x00006e00ff0677ac */ /* 0x000e680008000800 */
[----:B------:R-:W-:Y:S01]  /*0130*/  I2FP.F32.S32 R4, R7 ;  /* 0x0000000700047245 */ /* 0x000fe20000201400 */
[----:B0-----:R-:W-:Y:S01]  /*0140*/  IMAD R0, R3, UR7, R0 ;  /* 0x0000000703007c24 */ /* 0x001fe2000f8e0200 */
[----:B------:R-:W0:Y:S01]  /*0150*/  LDCU UR7, c[0x0][0x3a4] ;  /* 0x00007480ff0777ac */ /* 0x000e220008000800 */
[----:B------:R-:W-:Y:S02]  /*0160*/  IMAD.MOV.U32 R3, RZ, RZ, 0x3f800000 ;  /* 0x3f800000ff037424 */ /* 0x000fe400078e00ff */
[----:B-1----:R-:W-:Y:S01]  /*0170*/  IMAD R24, R24, UR6, RZ ;  /* 0x0000000618187c24 */ /* 0x002fe2000f8e02ff */
[----:B------:R-:W-:-:S02]  /*0180*/  I2FP.F32.U32 R5, R0 ;  /* 0x0000000000057245 */ /* 0x000fc40000201000 */
[----:B------:R2:W-:Y:S01]  /*0190*/  STL.64 [R1+0x10], R2 ;  /* 0x0000100201007387 */ /* 0x0005e20000100a00 */
[----:B------:R-:W-:-:S03]  /*01a0*/  IMAD R24, R0, R24, R7 ;  /* 0x0000001800187224 */ /* 0x000fc600078e0207 */
[----:B------:R1:W-:Y:S01]  /*01b0*/  STL.64 [R1], R4 ;  /* 0x0000000401007387 */ /* 0x0003e20000100a00 */
[----:B0-----:R-:W-:Y:S01]  /*01c0*/  UISETP.NE.AND UP0, UPT, UR7, URZ, UPT ;  /* 0x000000ff0700728c */ /* 0x001fe2000bf05270 */
[----:B--2---:R-:W-:-:S08]  /*01d0*/  IMAD.X R2, RZ, RZ, UR5, P1 ;  /* 0x00000005ff027e24 */ /* 0x004fd000088e06ff */
[----:B-1--4-:R-:W-:Y:S05]  /*01e0*/  BRA.U !UP0, `(.L_x_0) ;  /* 0x0000000108b87547 */ /* 0x012fea000b800000 */
[----:B------:R-:W-:Y:S01]  /*01f0*/  HFMA2 R23, -RZ, RZ, 18.96875, -1.03125 ;  /* 0x4cbebc20ff177431 */ /* 0x000fe200000001ff */
[----:B------:R-:W-:Y:S01]  /*0200*/  BSSY.RECONVERGENT B8, `(.L_x_1) ;  /* 0x000002b000087945 */ /* 0x000fe20003800200 */
[----:B------:R-:W-:Y:S01]  /*0210*/  IMAD.MOV.U32 R25, RZ, RZ, -0x1 ;  /* 0xffffffffff197424 */ /* 0x000fe200078e00ff */
[----:B------:R-:W0:Y:S01]  /*0220*/  LDCU UR38, c[0x0][0x3a0] ;  /* 0x00007400ff2677ac */ /* 0x000e220008000800 */
[----:B------:R-:W-:Y:S02]  /*0230*/  IMAD.MOV.U32 R22, RZ, RZ, RZ ;  /* 0x000000ffff167224 */ /* 0x000fe400078e00ff */
[----:B------:R-:W-:Y:S02]  /*0240*/  IMAD.MOV.U32 R19, RZ, RZ, RZ ;  /* 0x000000ffff137224 */ /* 0x000fe400078e00ff */
[----:B------:R-:W-:-:S07]  /*0250*/  IMAD.MOV.U32 R18, RZ, RZ, -0x1 ;  /* 0xffffffffff127424 */ /* 0x000fce00078e00ff */
.L_x_6:
[----:B------:R-:W1:Y:S02]  /*0260*/  LDC.64 R28, c[0x0][0x398] ;  /* 0x0000e600ff1c7b82 */ /* 0x000e640000000a00 */
[----:B-1----:R-:W-:-:S05]  /*0270*/  IMAD.WIDE.U32 R28, R19, 0x4, R28 ;  /* 0x00000004131c7825 */ /* 0x002fca00078e001c */
[----:B------:R-:W2:Y:S01]  /*0280*/  LDG.E R0, desc[UR36][R28.64] ;  /* 0x000000241c007981 */ /* 0x000ea2000c1e1900 */
[----:B------:R-:W-:Y:S01]  /*0290*/  BSSY.RECONVERGENT B7, `(.L_x_2) ;  /* 0x000001d000077945 */ /* 0x000fe20003800200 */
[----:B--2---:R-:W-:-:S13]  /*02a0*/  ISETP.NE.AND P0, PT, R0, RZ, PT ;  /* 0x000000ff0000720c */ /* 0x004fda0003f05270 */
[----:B------:R-:W-:Y:S05]  /*02b0*/  @!P0 BRA `(.L_x_3) ;  /* 0x0000000000688947 */ /* 0x000fea0003800000 */
[----:B------:R-:W1:Y:S01]  /*02c0*/  LDC.64 R26, c[0x4][RZ] ;  /* 0x01000000ff1a7b82 */ /* 0x000e620000000a00 */
[----:B------:R-:W-:Y:S02]  /*02d0*/  IMAD.MOV.U32 R17, RZ, RZ, RZ ;  /* 0x000000ffff117224 */ /* 0x000fe400078e00ff */
[----:B-1----:R-:W-:-:S07]  /*02e0*/  IMAD.WIDE.U32 R26, R19, 0x8, R26 ;  /* 0x00000008131a7825 */ /* 0x002fce00078e001a */
.L_x_5:
[----:B------:R-:W2:Y:S01]  /*02f0*/  LDG.E R10, desc[UR36][R26.64] ;  /* 0x000000241a0a7981 */ /* 0x000ea2000c1e1900 */
[----:B------:R-:W1:Y:S01]  /*0300*/  LDC.64 R8, c[0x0][0x390] ;  /* 0x0000e400ff087b82 */ /* 0x000e620000000a00 */
[----:B------:R-:W-:Y:S01]  /*0310*/  IADD3 R6, P0, PT, R16, 0xc, RZ ;  /* 0x0000000c10067810 */ /* 0x000fe20007f1e0ff */
[----:B0-----:R-:W-:Y:S01]  /*0320*/  IMAD R3, R22, UR38, RZ ;  /* 0x0000002616037c24 */ /* 0x001fe2000f8e02ff */
[----:B------:R-:W-:Y:S01]  /*0330*/  BSSY.RECONVERGENT B6, `(.L_x_4) ;  /* 0x0000009000067945 */ /* 0x000fe20003800200 */
[----:B------:R-:W-:Y:S01]  /*0340*/  MOV R4, R16 ;  /* 0x0000001000047202 */ /* 0x000fe20000000f00 */
[--C-:B------:R-:W-:Y:S01]  /*0350*/  IMAD.MOV.U32 R5, RZ, RZ, R2.reuse ;  /* 0x000000ffff057224 */ /* 0x100fe200078e0002 */
[----:B------:R-:W-:Y:S01]  /*0360*/  MOV R20, 0x3c0 ;  /* 0x000003c000147802 */ /* 0x000fe20000000f00 */
[----:B------:R-:W-:Y:S02]  /*0370*/  IMAD.X R7, RZ, RZ, R2, P0 ;  /* 0x000000ffff077224 */ /* 0x000fe400000e0602 */
[----:B------:R-:W-:-:S02]  /*0380*/  IMAD.MOV.U32 R21, RZ, RZ, 0x0 ;  /* 0x00000000ff157424 */ /* 0x000fc400078e00ff */
[----:B-1----:R-:W-:Y:S01]  /*0390*/  IMAD.WIDE R8, R3, 0x4, R8 ;  /* 0x0000000403087825 */ /* 0x002fe200078e0208 */
[----:B--2---:R-:W0:Y:S06]  /*03a0*/  LDC.64 R10, c[0x2][R10] ;  /* 0x008000000a0a7b82 */ /* 0x004e2c0000000a00 */
[----:B0-----:R-:W-:Y:S05]  /*03b0*/  CALL.REL.NOINC R10 `(_Z10draw_scenePijPfPjii) ;  /* 0xfffffffc0a107344 */ /* 0x001fea0003c3ffff */
[----:B------:R-:W-:Y:S05]  /*03c0*/  BSYNC.RECONVERGENT B6 ;  /* 0x0000000000067941 */ /* 0x000fea0003800200 */
.L_x_4:
[----:B------:R-:W2:Y:S01]  /*03d0*/  LDG.E R0, desc[UR36][R28.64] ;  /* 0x000000241c007981 */ /* 0x000ea2000c1e1900 */
[----:B------:R-:W-:Y:S02]  /*03e0*/  IADD3 R17, PT, PT, R17, 0x1, RZ ;  /* 0x0000000111117810 */ /* 0x000fe40007ffe0ff */
[----:B------:R-:W-:-:S04]  /*03f0*/  FSETP.GEU.AND P0, PT, R4, R23, PT ;  /* 0x000000170400720b */ /* 0x000fc80003f0e000 */
[C---:B------:R-:W-:Y:S01]  /*0400*/  SEL R25, R22.reuse, R25, !P0 ;  /* 0x0000001916197207 */ /* 0x040fe20004000000 */
[----:B------:R-:W-:Y:S01]  /*0410*/  VIADD R22, R22, 0x1 ;  /* 0x0000000116167836 */ /* 0x000fe20000000000 */
[----:B------:R-:W-:Y:S02]  /*0420*/  FSEL R23, R4, R23, !P0 ;  /* 0x0000001704177208 */ /* 0x000fe40004000000 */
[----:B------:R-:W-:Y:S02]  /*0430*/  SEL R18, R19, R18, !P0 ;  /* 0x0000001213127207 */ /* 0x000fe40004000000 */
[----:B--2---:R-:W-:-:S13]  /*0440*/  ISETP.GE.U32.AND P1, PT, R17, R0, PT ;  /* 0x000000001100720c */ /* 0x004fda0003f26070 */
[----:B------:R-:W-:Y:S05]  /*0450*/  @!P1 BRA `(.L_x_5) ;  /* 0xfffffffc00a49947 */ /* 0x000fea000383ffff */
.L_x_3:
[----:B0-----:R-:W-:Y:S05]  /*0460*/  BSYNC.RECONVERGENT B7 ;  /* 0x0000000000077941 */ /* 0x001fea0003800200 */
.L_x_2:
[----:B------:R-:W0:Y:S01]  /*0470*/  LDCU UR4, c[0x0][0x3a4] ;  /* 0x00007480ff0477ac */ /* 0x000e220008000800 */
[----:B------:R-:W-:-:S05]  /*0480*/  VIADD R19, R19, 0x1 ;  /* 0x0000000113137836 */ /* 0x000fca0000000000 */
[----:B0-----:R-:W-:-:S13]  /*0490*/  ISETP.NE.AND P0, PT, R19, UR4, PT ;  /* 0x0000000413007c0c */ /* 0x001fda000bf05270 */
[----:B------:R-:W-:Y:S05]  /*04a0*/  @P0 BRA `(.L_x_6) ;  /* 0xfffffffc006c0947 */ /* 0x000fea000383ffff */
[----:B------:R-:W-:Y:S05]  /*04b0*/  BSYNC.RECONVERGENT B8 ;  /* 0x0000000000087941 */ /* 0x000fea0003800200 */
.L_x_1:
[----:B------:R-:W-:-:S13]  /*04c0*/  ISETP.GT.AND P0, PT, R18, -0x1, PT ;  /* 0xffffffff1200780c */ /* 0x000fda0003f04270 */
.L_x_0:
[----:B------:R-:W0:Y:S08]  /*04d0*/  @P0 LDC R0, c[0x0][0x3a0] ;  /* 0x0000e800ff000b82 */ /* 0x000e300000000800 */
[----:B------:R-:W1:Y:S01]  /*04e0*/  @P0 LDC.64 R2, c[0x0][0x390] ;  /* 0x0000e400ff020b82 */ /* 0x000e620000000a00 */
[----:B0-----:R-:W-:-:S04]  /*04f0*/  @P0 IMAD R25, R25, R0, RZ ;  /* 0x0000000019190224 */ /* 0x001fc800078e02ff */
[----:B-1----:R-:W-:-:S05]  /*0500*/  @P0 IMAD.WIDE R2, R25, 0x4, R2 ;  /* 0x0000000419020825 */ /* 0x002fca00078e0202 */
[----:B------:R-:W2:Y:S04]  /*0510*/  @P0 LDG.E R4, desc[UR36][R2.64] ;  /* 0x0000002402040981 */ /* 0x000ea8000c1e1900 */
[----:B------:R-:W3:Y:S04]  /*0520*/  @P0 LDG.E R7, desc[UR36][R2.64+0x4] ;  /* 0x0000042402070981 */ /* 0x000ee8000c1e1900 */
[----:B------:R0:W4:Y:S01]  /*0530*/  @P0 LDG.E R8, desc[UR36][R2.64+0x8] ;  /* 0x0000082402080981 */ /* 0x000122000c1e1900 */
[----:B------:R-:W-:Y:S02]  /*0540*/  IMAD.MOV.U32 R0, RZ, RZ, RZ ;  /* 0x000000ffff007224 */ /* 0x000fe400078e00ff */
[----:B------:R-:W-:-:S02]  /*0550*/  HFMA2 R6, -RZ, RZ, 0, 0 ;  /* 0x00000000ff067431 */ /* 0x000fc400000001ff */
[----:B0-----:R-:W-:Y:S02]  /*0560*/  IMAD R3, R24, 0x3, RZ ;  /* 0x0000000318037824 */ /* 0x001fe400078e02ff */
[----:B--2---:R-:W-:Y:S02]  /*0570*/  @P0 FMUL R0, R4, 255 ;  /* 0x437f000004000820 */ /* 0x004fe40000400000 */
[----:B------:R-:W0:Y:S01]  /*0580*/  LDC.64 R4, c[0x0][0x380] ;  /* 0x0000e000ff047b82 */ /* 0x000e220000000a00 */
[----:B---3--:R-:W-:Y:S01]  /*0590*/  @P0 FMUL R6, R7, 255 ;  /* 0x437f000007060820 */ /* 0x008fe20000400000 */
[----:B------:R-:W-:Y:S01]  /*05a0*/  IMAD.MOV.U32 R7, RZ, RZ, RZ ;  /* 0x000000ffff077224 */ /* 0x000fe200078e00ff */
[----:B------:R-:W1:Y:S01]  /*05b0*/  F2I.TRUNC.NTZ R9, R0 ;  /* 0x0000000000097305 */ /* 0x000e62000020f100 */
[----:B----4-:R-:W-:-:S07]  /*05c0*/  @P0 FMUL R7, R8, 255 ;  /* 0x437f000008070820 */ /* 0x010fce0000400000 */
[----:B------:R-:W2:Y:S08]  /*05d0*/  F2I.TRUNC.NTZ R11, R6 ;  /* 0x00000006000b7305 */ /* 0x000eb0000020f100 */
[----:B------:R-:W3:Y:S01]  /*05e0*/  F2I.TRUNC.NTZ R7, R7 ;  /* 0x0000000700077305 */ /* 0x000ee2000020f100 */
[----:B0-----:R-:W-:-:S05]  /*05f0*/  IMAD.WIDE R2, R3, 0x4, R4 ;  /* 0x0000000403027825 */ /* 0x001fca00078e0204 */
[----:B-1----:R-:W-:Y:S04]  /*0600*/  STG.E desc[UR36][R2.64], R9 ;  /* 0x0000000902007986 */ /* 0x002fe8000c101924 */
[----:B--2---:R-:W-:Y:S04]  /*0610*/  STG.E desc[UR36][R2.64+0x4], R11 ;  /* 0x0000040b02007986 */ /* 0x004fe8000c101924 */
[----:B---3--:R-:W-:Y:S01]  /*0620*/  STG.E desc[UR36][R2.64+0x8], R7 ;  /* 0x0000080702007986 */ /* 0x008fe2000c101924 */
[----:B------:R-:W-:Y:S05]  /*0630*/  EXIT ;  /* 0x000000000000794d */ /* 0x000fea0003800000 */
        .type           $_Z10draw_scenePijPfPjii$_Z15plane_collisionPfS_S_,@function
        .size           $_Z10draw_scenePijPfPjii$_Z15plane_collisionPfS_S_,($_Z10draw_scenePijPfPjii$_Z16sphere_collisionPfS_S_ - $_Z10draw_scenePijPfPjii$_Z15plane_collisionPfS_S_)
$_Z10draw_scenePijPfPjii$_Z15plane_collisionPfS_S_:
[----:B------:R-:W-:Y:S01]  /*0640*/  VIADD R1, R1, 0xffffffe8 ;  /* 0xffffffe801017836 */ /* 0x000fe20000000000 */
[----:B------:R-:W-:Y:S01]  /*0650*/  MOV R10, R6 ;  /* 0x00000006000a7202 */ /* 0x000fe20000000f00 */
[----:B------:R-:W-:Y:S02]  /*0660*/  IMAD.MOV.U32 R11, RZ, RZ, R7 ;  /* 0x000000ffff0b7224 */ /* 0x000fe400078e0007 */
[----:B------:R-:W-:Y:S01]  /*0670*/  IMAD.MOV.U32 R7, RZ, RZ, R5 ;  /* 0x000000ffff077224 */ /* 0x000fe200078e0005 */
[----:B------:R-:W-:Y:S01]  /*0680*/  STL [R1+0x14], R21 ;  /* 0x0000141501007387 */ /* 0x000fe20000100800 */
[----:B------:R-:W-:-:S03]  /*0690*/  IMAD.MOV.U32 R6, RZ, RZ, R4 ;  /* 0x000000ffff067224 */ /* 0x000fc600078e0004 */
[----:B------:R-:W-:Y:S04]  /*06a0*/  STL [R1+0x10], R20 ;  /* 0x0000101401007387 */ /* 0x000fe80000100800 */
[----:B------:R-:W-:Y:S04]  /*06b0*/  STL [R1+0xc], R19 ;  /* 0x00000c1301007387 */ /* 0x000fe80000100800 */
[----:B------:R-:W-:Y:S04]  /*06c0*/  STL [R1+0x8], R18 ;  /* 0x0000081201007387 */ /* 0x000fe80000100800 */
[----:B------:R0:W-:Y:S04]  /*06d0*/  STL [R1+0x4], R16 ;  /* 0x0000041001007387 */ /* 0x0001e80000100800 */
[----:B------:R1:W-:Y:S01]  /*06e0*/  STL [R1], R2 ;  /* 0x0000000201007387 */ /* 0x0003e20000100800 */
[----:B0-----:R-:W0:Y:S05]  /*06f0*/  BMOV.32.CLEAR R16, B7 ;  /* 0x0000000007107355 */ /* 0x001e2a0000100000 */
[----:B-1----:R-:W1:Y:S05]  /*0700*/  BMOV.32.CLEAR R2, B6 ;  /* 0x0000000006027355 */ /* 0x002e6a0000100000 */
[----:B------:R-:W2:Y:S02]  /*0710*/  LDC.64 R18, c[0x0][0x358] ;  /* 0x0000d600ff127b82 */ /* 0x000ea40000000a00 */
[----:B--2---:R-:W-:-:S02]  /*0720*/  R2UR UR8, R18 ;  /* 0x00000000120872ca */ /* 0x004fc400000e0000 */
[C---:B------:R-:W-:Y:S02]  /*0730*/  R2UR UR9, R19.reuse ;  /* 0x00000000130972ca */ /* 0x040fe400000e0000 */
[C---:B------:R-:W-:Y:S02]  /*0740*/  R2UR UR10, R18.reuse ;  /* 0x00000000120a72ca */ /* 0x040fe400000e0000 */
[C---:B------:R-:W-:Y:S02]  /*0750*/  R2UR UR11, R19.reuse ;  /* 0x00000000130b72ca */ /* 0x040fe400000e0000 */
[C---:B------:R-:W-:Y:S02]  /*0760*/  R2UR UR4, R18.reuse ;  /* 0x00000000120472ca */ /* 0x040fe400000e0000 */
[----:B------:R-:W-:Y:S02]  /*0770*/  R2UR UR5, R19 ;  /* 0x00000000130572ca */ /* 0x000fe400000e0000 */
[----:B------:R-:W-:-:S02]  /*0780*/  R2UR UR6, R18 ;  /* 0x00000000120672ca */ /* 0x000fc400000e0000 */
[C---:B------:R-:W-:Y:S01]  /*0790*/  R2UR UR7, R19.reuse ;  /* 0x00000000130772ca */ /* 0x040fe200000e0000 */
[----:B------:R-:W2:Y:S01]  /*07a0*/  LD.E R4, desc[UR8][R10.64+0x4] ;  /* 0x000004080a047980 */ /* 0x000ea2000c101900 */
[C---:B------:R-:W-:Y:S02]  /*07b0*/  R2UR UR12, R18.reuse ;  /* 0x00000000120c72ca */ /* 0x040fe400000e0000 */
[C---:B------:R-:W-:Y:S01]  /*07c0*/  R2UR UR13, R19.reuse ;  /* 0x00000000130d72ca */ /* 0x040fe200000e0000 */
[----:B------:R-:W2:Y:S01]  /*07d0*/  LD.E R3, desc[UR10][R8.64+0x1c] ;  /* 0x00001c0a08037980 */ /* 0x000ea2000c101900 */
[----:B------:R-:W-:Y:S02]  /*07e0*/  R2UR UR14, R18 ;  /* 0x00000000120e72ca */ /* 0x000fe400000e0000 */
[----:B------:R-:W-:Y:S01]  /*07f0*/  R2UR UR15, R19 ;  /* 0x00000000130f72ca */ /* 0x000fe200000e0000 */
[----:B------:R-:W3:Y:S04]  /*0800*/  LD.E R5, desc[UR4][R10.64] ;  /* 0x000000040a057980 */ /* 0x000ee8000c101900 */
[----:B------:R-:W3:Y:S04]  /*0810*/  LD.E R0, desc[UR6][R8.64+0x18] ;  /* 0x0000180608007980 */ /* 0x000ee8000c101900 */
[----:B------:R-:W4:Y:S04]  /*0820*/  LD.E R14, desc[UR12][R10.64+0x8] ;  /* 0x0000080c0a0e7980 */ /* 0x000f28000c101900 */
[----:B------:R-:W4:Y:S01]  /*0830*/  LD.E R12, desc[UR14][R8.64+0x20] ;  /* 0x0000200e080c7980 */ /* 0x000f22000c101900 */
[----:B------:R-:W-:Y:S01]  /*0840*/  UMOV UR4, 0xe2308c3a ;  /* 0xe2308c3a00047882 */ /* 0x000fe20000000000 */
[----:B------:R-:W-:Y:S01]  /*0850*/  UMOV UR5, 0x3e45798e ;  /* 0x3e45798e00057882 */ /* 0x000fe20000000000 */
[----:B------:R-:W-:Y:S01]  /*0860*/  BSSY.RECONVERGENT B7, `(.L_x_7) ;  /* 0x0000030000077945 */ /* 0x000fe20003800200 */
[----:B--2---:R-:W-:-:S04]  /*0870*/  FMUL R4, R4, R3 ;  /* 0x0000000304047220 */ /* 0x004fc80000400000 */
[----:B---3--:R-:W-:-:S04]  /*0880*/  FFMA R5, R5, R0, R4 ;  /* 0x0000000005057223 */ /* 0x008fc80000000004 */
[----:B----4-:R-:W-:-:S04]  /*0890*/  FFMA R5, R14, R12, R5 ;  /* 0x0000000c0e057223 */ /* 0x010fc80000000005 */
[----:B------:R-:W2:Y:S02]  /*08a0*/  F2F.F64.F32 R14, |R5| ;  /* 0x40000005000e7310 */ /* 0x000ea40000201800 */
[----:B--2---:R-:W-:Y:S01]  /*08b0*/  DSETP.GEU.AND P0, PT, R14, UR4, PT ;  /* 0x000000040e007e2a */ /* 0x004fe2000bf0e000 */
[----:B------:R-:W-:-:S13]  /*08c0*/  IMAD.MOV.U32 R4, RZ, RZ, 0x4cbebc20 ;  /* 0x4cbebc20ff047424 */ /* 0x000fda00078e00ff */
[----:B01----:R-:W-:Y:S05]  /*08d0*/  @!P0 BRA `(.L_x_8) ;  /* 0x0000000000a08947 */ /* 0x003fea0003800000 */
[C---:B------:R-:W-:Y:S02]  /*08e0*/  R2UR UR8, R18.reuse ;  /* 0x00000000120872ca */ /* 0x040fe400000e0000 */
[C---:B------:R-:W-:Y:S02]  /*08f0*/  R2UR UR9, R19.reuse ;  /* 0x00000000130972ca */ /* 0x040fe400000e0000 */
[C---:B------:R-:W-:Y:S02]  /*0900*/  R2UR UR10, R18.reuse ;  /* 0x00000000120a72ca */ /* 0x040fe400000e0000 */
[C---:B------:R-:W-:Y:S02]  /*0910*/  R2UR UR11, R19.reuse ;  /* 0x00000000130b72ca */ /* 0x040fe400000e0000 */
[----:B------:R-:W-:Y:S02]  /*0920*/  R2UR UR4, R18 ;  /* 0x00000000120472ca */ /* 0x000fe400000e0000 */
[----:B------:R-:W-:-:S02]  /*0930*/  R2UR UR5, R19 ;  /* 0x00000000130572ca */ /* 0x000fc400000e0000 */
[C---:B------:R-:W-:Y:S02]  /*0940*/  R2UR UR6, R18.reuse ;  /* 0x00000000120672ca */ /* 0x040fe400000e0000 */
        /* <DEDUP_REMOVED lines=11> */
[----:B------:R-:W0:Y:S01]  /*0a00*/  MUFU.RCP R18, R5 ;  /* 0x0000000500127308 */ /* 0x000e220000001000 */
[----:B------:R-:W-:Y:S01]  /*0a10*/  BSSY.RECONVERGENT B6, `(.L_x_9) ;  /* 0x0000012000067945 */ /* 0x000fe20003800200 */
[----:B--2---:R-:W-:-:S04]  /*0a20*/  FADD R10, R10, -R13 ;  /* 0x8000000d0a0a7221 */ /* 0x004fc80000000000 */
[----:B------:R-:W-:Y:S01]  /*0a30*/  FMUL R3, R3, R10 ;  /* 0x0000000a03037220 */ /* 0x000fe20000400000 */
[----:B---3--:R-:W-:-:S04]  /*0a40*/  FADD R11, R4, -R11 ;  /* 0x8000000b040b7221 */ /* 0x008fc80000000000 */
[----:B------:R-:W-:Y:S01]  /*0a50*/  FFMA R3, R0, R11, R3 ;  /* 0x0000000b00037223 */ /* 0x000fe20000000003 */
[----:B----4-:R-:W-:-:S04]  /*0a60*/  FADD R15, R14, -R15 ;  /* 0x8000000f0e0f7221 */ /* 0x010fc80000000000 */
[----:B------:R-:W-:Y:S01]  /*0a70*/  FFMA R0, R12, R15, R3 ;  /* 0x0000000f0c007223 */ /* 0x000fe20000000003 */
[----:B0-----:R-:W-:-:S03]  /*0a80*/  FFMA R11, -R5, R18, 1 ;  /* 0x3f800000050b7423 */ /* 0x001fc60000000112 */
[----:B------:R-:W0:Y:S01]  /*0a90*/  FCHK P0, R0, R5 ;  /* 0x0000000500007302 */ /* 0x000e220000000000 */
[----:B------:R-:W-:-:S04]  /*0aa0*/  FFMA R11, R18, R11, R18 ;  /* 0x0000000b120b7223 */ /* 0x000fc80000000012 */
[----:B------:R-:W-:-:S04]  /*0ab0*/  FFMA R4, R0, R11, RZ ;  /* 0x0000000b00047223 */ /* 0x000fc800000000ff */
[----:B------:R-:W-:-:S04]  /*0ac0*/  FFMA R3, -R5, R4, R0 ;  /* 0x0000000405037223 */ /* 0x000fc80000000100 */
[----:B------:R-:W-:Y:S01]  /*0ad0*/  FFMA R4, R11, R3, R4 ;  /* 0x000000030b047223 */ /* 0x000fe20000000004 */
[----:B0-----:R-:W-:Y:S06]  /*0ae0*/  @!P0 BRA `(.L_x_10) ;  /* 0x0000000000108947 */ /* 0x001fec0003800000 */
[----:B------:R-:W-:Y:S01]  /*0af0*/  MOV R4, R0 ;  /* 0x0000000000047202 */ /* 0x000fe20000000f00 */
[----:B------:R-:W-:Y:S01]  /*0b00*/  IMAD.MOV.U32 R21, RZ, RZ, 0x0 ;  /* 0x00000000ff157424 */ /* 0x000fe200078e00ff */
[----:B------:R-:W-:-:S07]  /*0b10*/  MOV R20, 0xb30 ;  /* 0x00000b3000147802 */ /* 0x000fce0000000f00 */
[----:B------:R-:W-:Y:S05]  /*0b20*/  CALL.REL.NOINC `($__internal_1_$__cuda_sm3x_div_rn_noftz_f32_slowpath) ;  /* 0x0000000400d87944 */ /* 0x000fea0003c00000 */
.L_x_10:
[----:B------:R-:W-:Y:S05]  /*0b30*/  BSYNC.RECONVERGENT B6 ;  /* 0x0000000000067941 */ /* 0x000fea0003800200 */
.L_x_9:
[----:B------:R-:W-:-:S04]  /*0b40*/  FSETP.GT.AND P0, PT, R4, RZ, PT ;  /* 0x000000ff0400720b */ /* 0x000fc80003f04000 */
[----:B------:R-:W-:-:S09]  /*0b50*/  FSEL R4, R4, 100000000, P0 ;  /* 0x4cbebc2004047808 */ /* 0x000fd20000000000 */
.L_x_8:
[----:B------:R-:W-:Y:S05]  /*0b60*/  BSYNC.RECONVERGENT B7 ;  /* 0x0000000000077941 */ /* 0x000fea0003800200 */
.L_x_7:
[----:B------:R-:W2:Y:S01]  /*0b70*/  LDL R20, [R1+0x10] ;  /* 0x0000100001147983 */ /* 0x000ea20000100800 */
[----:B------:R0:W-:Y:S05]  /*0b80*/  BMOV.32 B6, R2 ;  /* 0x0000000206007356 */ /* 0x0001ea0000000000 */
[----:B------:R-:W2:Y:S01]  /*0b90*/  LDL R21, [R1+0x14] ;  /* 0x0000140001157983 */ /* 0x000ea20000100800 */
[----:B------:R1:W-:Y:S05]  /*0ba0*/  BMOV.32 B7, R16 ;  /* 0x0000001007007356 */ /* 0x0003ea0000000000 */
[----:B0-----:R-:W2:Y:S04]  /*0bb0*/  LDL R2, [R1] ;  /* 0x0000000001027983 */ /* 0x001ea80000100800 */
[----:B-1----:R-:W2:Y:S04]  /*0bc0*/  LDL R16, [R1+0x4] ;  /* 0x0000040001107983 */ /* 0x002ea80000100800 */
[----:B------:R-:W2:Y:S04]  /*0bd0*/  LDL R18, [R1+0x8] ;  /* 0x0000080001127983 */ /* 0x000ea80000100800 */
[----:B------:R0:W2:Y:S02]  /*0be0*/  LDL R19, [R1+0xc] ;  /* 0x00000c0001137983 */ /* 0x0000a40000100800 */
[----:B0-----:R-:W-:Y:S01]  /*0bf0*/  VIADD R1, R1, 0x18 ;  /* 0x0000001801017836 */ /* 0x001fe20000000000 */
[----:B--2---:R-:W-:Y:S06]  /*0c00*/  RET.REL.NODEC R20 `(_Z10draw_scenePijPfPjii) ;  /* 0xfffffff014fc7950 */ /* 0x004fec0003c3ffff */
        .type           $_Z10draw_scenePijPfPjii$_Z16sphere_collisionPfS_S_,@function
        .size           $_Z10draw_scenePijPfPjii$_Z16sphere_collisionPfS_S_,($__internal_0_$__cuda_sm20_sqrt_rn_f32_slowpath - $_Z10draw_scenePijPfPjii$_Z16sphere_collisionPfS_S_)
$_Z10draw_scenePijPfPjii$_Z16sphere_collisionPfS_S_:
[----:B------:R-:W-:Y:S01]  /*0c10*/  VIADD R1, R1, 0xffffffe8 ;  /* 0xffffffe801017836 */ /* 0x000fe20000000000 */
[----:B------:R-:W-:-:S04]  /*0c20*/  MOV R3, R9 ;  /* 0x0000000900037202 */ /* 0x000fc80000000f00 */
[----:B------:R-:W-:Y:S04]  /*0c30*/  STL [R1+0x14], R21 ;  /* 0x0000141501007387 */ /* 0x000fe80000100800 */
[----:B------:R-:W-:Y:S04]  /*0c40*/  STL [R1+0x10], R20 ;  /* 0x0000101401007387 */ /* 0x000fe80000100800 */
[----:B------:R-:W-:Y:S04]  /*0c50*/  STL [R1+0xc], R19 ;  /* 0x00000c1301007387 */ /* 0x000fe80000100800 */
[----:B------:R-:W-:Y:S04]  /*0c60*/  STL [R1+0x4], R16 ;  /* 0x0000041001007387 */ /* 0x000fe80000100800 */
[----:B------:R0:W-:Y:S04]  /*0c70*/  STL [R1+0x8], R17 ;  /* 0x0000081101007387 */ /* 0x0001e80000100800 */
[----:B------:R1:W-:Y:S01]  /*0c80*/  STL [R1], R2 ;  /* 0x0000000201007387 */ /* 0x0003e20000100800 */
[----:B0-----:R-:W0:Y:S05]  /*0c90*/  BMOV.32.CLEAR R17, B6 ;  /* 0x0000000006117355 */ /* 0x001e2a0000100000 */
[----:B-1----:R-:W-:Y:S01]  /*0ca0*/  IMAD.MOV.U32 R2, RZ, RZ, R8 ;  /* 0x000000ffff027224 */ /* 0x002fe200078e0008 */
[----:B------:R-:W1:Y:S02]  /*0cb0*/  LDCU.64 UR4, c[0x0][0x358] ;  /* 0x00006b00ff0477ac */ /* 0x000e640008000a00 */
[----:B-1----:R-:W2:Y:S04]  /*0cc0*/  LD.E R0, desc[UR4][R4.64] ;  /* 0x0000000404007980 */ /* 0x002ea8000c101900 */
[----:B------:R-:W2:Y:S04]  /*0cd0*/  LD.E R9, desc[UR4][R2.64+0xc] ;  /* 0x00000c0402097980 */ /* 0x000ea8000c101900 */
[----:B------:R-:W3:Y:S04]  /*0ce0*/  LD.E R10, desc[UR4][R4.64+0x4] ;  /* 0x00000404040a7980 */ /* 0x000ee8000c101900 */
[----:B------:R-:W3:Y:S04]  /*0cf0*/  LD.E R11, desc[UR4][R2.64+0x10] ;  /* 0x00001004020b7980 */ /* 0x000ee8000c101900 */
[----:B------:R-:W4:Y:S04]  /*0d00*/  LD.E R12, desc[UR4][R4.64+0x8] ;  /* 0x00000804040c7980 */ /* 0x000f28000c101900 */
[----:B------:R-:W5:Y:S04]  /*0d10*/  LD.E R19, desc[UR4][R6.64+0x4] ;  /* 0x0000040406137980 */ /* 0x000f68000c101900 */
[----:B------:R-:W4:Y:S04]  /*0d20*/  LD.E R13, desc[UR4][R2.64+0x14] ;  /* 0x00001404020d7980 */ /* 0x000f28000c101900 */
[----:B------:R-:W4:Y:S04]  /*0d30*/  LD.E R15, desc[UR4][R6.64] ;  /* 0x00000004060f7980 */ /* 0x000f28000c101900 */
[----:B------:R-:W4:Y:S04]  /*0d40*/  LD.E R16, desc[UR4][R6.64+0x8] ;  /* 0x0000080406107980 */ /* 0x000f28000c101900 */
[----:B------:R-:W4:Y:S01]  /*0d50*/  LD.E R8, desc[UR4][R2.64+0x18] ;  /* 0x0000180402087980 */ /* 0x000f22000c101900 */
[----:B------:R-:W-:Y:S01]  /*0d60*/  BSSY.RECONVERGENT B6, `(.L_x_11) ;  /* 0x000001a000067945 */ /* 0x000fe20003800200 */
[----:B--2---:R-:W-:-:S04]  /*0d70*/  FADD R0, R0, -R9 ;  /* 0x8000000900007221 */ /* 0x004fc80000000000 */
[----:B------:R-:W-:Y:S01]  /*0d80*/  FFMA R9, R0, R0, RZ ;  /* 0x0000000000097223 */ /* 0x000fe200000000ff */
[----:B---3--:R-:W-:-:S04]  /*0d90*/  FADD R10, R10, -R11 ;  /* 0x8000000b0a0a7221 */ /* 0x008fc80000000000 */
[C---:B------:R-:W-:Y:S01]  /*0da0*/  FFMA R9, R10.reuse, R10, R9 ;  /* 0x0000000a0a097223 */ /* 0x040fe20000000009 */
[----:B-----5:R-:W-:Y:S01]  /*0db0*/  FMUL R19, R10, R19 ;  /* 0x000000130a137220 */ /* 0x020fe20000400000 */
[----:B----4-:R-:W-:-:S03]  /*0dc0*/  FADD R12, R12, -R13 ;  /* 0x8000000d0c0c7221 */ /* 0x010fc60000000000 */
[----:B------:R-:W-:Y:S01]  /*0dd0*/  FFMA R15, R0, R15, R19 ;  /* 0x0000000f000f7223 */ /* 0x000fe20000000013 */
[----:B------:R-:W-:-:S03]  /*0de0*/  FFMA R9, R12, R12, R9 ;  /* 0x0000000c0c097223 */ /* 0x000fc60000000009 */
[----:B------:R-:W-:Y:S01]  /*0df0*/  FFMA R16, R12, R16, R15 ;  /* 0x000000100c107223 */ /* 0x000fe2000000000f */
[----:B------:R-:W-:-:S04]  /*0e00*/  FFMA R9, R8, R8, -R9 ;  /* 0x0000000808097223 */ /* 0x000fc80000000809 */
[----:B------:R-:W-:-:S04]  /*0e10*/  FFMA R2, R16, R16, R9 ;  /* 0x0000001010027223 */ /* 0x000fc80000000009 */
[----:B------:R-:W-:Y:S01]  /*0e20*/  VIADD R0, R2, 0xf3000000 ;  /* 0xf300000002007836 */ /* 0x000fe20000000000 */
[----:B------:R1:W2:Y:S04]  /*0e30*/  MUFU.RSQ R5, R2 ;  /* 0x0000000200057308 */ /* 0x0002a80000001400 */
[----:B------:R-:W-:-:S13]  /*0e40*/  ISETP.GT.U32.AND P0, PT, R0, 0x727fffff, PT ;  /* 0x727fffff0000780c */ /* 0x000fda0003f04070 */
[----:B012---:R-:W-:Y:S05]  /*0e50*/  @!P0 BRA `(.L_x_12) ;  /* 0x0000000000188947 */ /* 0x007fea0003800000 */
[----:B------:R-:W-:Y:S02]  /*0e60*/  HFMA2 R21, -RZ, RZ, 0, 0 ;  /* 0x00000000ff157431 */ /* 0x000fe400000001ff */
[----:B------:R-:W-:Y:S01]  /*0e70*/  IMAD.MOV.U32 R4, RZ, RZ, R2 ;  /* 0x000000ffff047224 */ /* 0x000fe200078e0002 */
[----:B------:R-:W-:-:S07]  /*0e80*/  MOV R20, 0xea0 ;  /* 0x00000ea000147802 */ /* 0x000fce0000000f00 */
[----:B------:R-:W-:Y:S05]  /*0e90*/  CALL.REL.NOINC `($__internal_0_$__cuda_sm20_sqrt_rn_f32_slowpath) ;  /* 0x0000000000907944 */ /* 0x000fea0003c00000 */
[----:B------:R-:W-:Y:S01]  /*0ea0*/  IMAD.MOV.U32 R3, RZ, RZ, R4 ;  /* 0x000000ffff037224 */ /* 0x000fe200078e0004 */
[----:B------:R-:W-:Y:S06]  /*0eb0*/  BRA `(.L_x_13) ;  /* 0x0000000000107947 */ /* 0x000fec0003800000 */
.L_x_12:
[----:B------:R-:W-:Y:S01]  /*0ec0*/  FMUL.FTZ R3, R2, R5 ;  /* 0x0000000502037220 */ /* 0x000fe20000410000 */
[----:B------:R-:W-:-:S03]  /*0ed0*/  FMUL.FTZ R4, R5, 0.5 ;  /* 0x3f00000005047820 */ /* 0x000fc60000410000 */
[----:B------:R-:W-:-:S04]  /*0ee0*/  FFMA R0, -R3, R3, R2 ;  /* 0x0000000303007223 */ /* 0x000fc80000000102 */
[----:B------:R-:W-:-:S07]  /*0ef0*/  FFMA R3, R0, R4, R3 ;  /* 0x0000000400037223 */ /* 0x000fce0000000003 */
.L_x_13:
[----:B------:R-:W-:Y:S05]  /*0f00*/  BSYNC.RECONVERGENT B6 ;  /* 0x0000000000067941 */ /* 0x000fea0003800200 */
.L_x_11:
[----:B------:R-:W-:Y:S01]  /*0f10*/  FSETP.GEU.AND P1, PT, -R16, R3, PT ;  /* 0x000000031000720b */ /* 0x000fe20003f2e100 */
[----:B------:R-:W-:Y:S01]  /*0f20*/  BSSY.RECONVERGENT B0, `(.L_x_14) ;  /* 0x0000012000007945 */ /* 0x000fe20003800200 */
[----:B------:R-:W-:Y:S02]  /*0f30*/  IMAD.MOV.U32 R4, RZ, RZ, 0x4cbebc20 ;  /* 0x4cbebc20ff047424 */ /* 0x000fe400078e00ff */
[----:B------:R-:W-:-:S04]  /*0f40*/  FSETP.LT.AND P0, PT, R3, R16, !P1 ;  /* 0x000000100300720b */ /* 0x000fc80004f01000 */
[----:B------:R-:W-:-:S13]  /*0f50*/  FSETP.LT.OR P0, PT, R2, RZ, P0 ;  /* 0x000000ff0200720b */ /* 0x000fda0000701400 */
[----:B------:R-:W-:Y:S05]  /*0f60*/  @P0 BRA `(.L_x_15) ;  /* 0x0000000000340947 */ /* 0x000fea0003800000 */
[----:B------:R-:W0:Y:S01]  /*0f70*/  F2F.F64.F32 R4, R2 ;  /* 0x0000000200047310 */ /* 0x000e220000201800 */
[----:B------:R-:W-:Y:S01]  /*0f80*/  UMOV UR4, 0xe2308c3a ;  /* 0xe2308c3a00047882 */ /* 0x000fe20000000000 */
[----:B------:R-:W-:Y:S01]  /*0f90*/  UMOV UR5, 0x3e45798e ;  /* 0x3e45798e00057882 */ /* 0x000fe20000000000 */
[----:B------:R-:W-:Y:S01]  /*0fa0*/  FADD R0, -R16, R3 ;  /* 0x0000000310007221 */ /* 0x000fe20000000100 */
[----:B0-----:R-:W-:-:S03]  /*0fb0*/  DSETP.GEU.AND P0, PT, R4, UR4, PT ;  /* 0x0000000404007e2a */ /* 0x001fc6000bf0e000 */
[----:B------:R-:W-:-:S11]  /*0fc0*/  IMAD.MOV.U32 R4, RZ, RZ, R0 ;  /* 0x000000ffff047224 */ /* 0x000fd600078e0000 */
[----:B------:R-:W-:Y:S05]  /*0fd0*/  @!P0 BRA `(.L_x_15) ;  /* 0x0000000000188947 */ /* 0x000fea0003800000 */
[----:B------:R-:W-:Y:S01]  /*0fe0*/  FSETP.GEU.AND P0, PT, R3, R16, PT ;  /* 0x000000100300720b */ /* 0x000fe20003f0e000 */
[----:B------:R-:W-:-:S12]  /*0ff0*/  FADD R3, -R16, -R3 ;  /* 0x8000000310037221 */ /* 0x000fd80000000100 */
[----:B------:R-:W-:Y:S01]  /*1000*/  @!P0 FSEL R4, R3, 100000000, P1 ;  /* 0x4cbebc2003048808 */ /* 0x000fe20000800000 */
[----:B------:R-:W-:Y:S06]  /*1010*/  @!P0 BRA `(.L_x_15) ;  /* 0x0000000000088947 */ /* 0x000fec0003800000 */
[----:B------:R-:W-:Y:S02]  /*1020*/  MOV R4, R0 ;  /* 0x0000000000047202 */ /* 0x000fe40000000f00 */
[----:B------:R-:W-:-:S07]  /*1030*/  @P1 FMNMX R4, R0, R3, PT ;  /* 0x0000000300041209 */ /* 0x000fce0003800000 */
.L_x_15:
[----:B------:R-:W-:Y:S05]  /*1040*/  BSYNC.RECONVERGENT B0 ;  /* 0x0000000000007941 */ /* 0x000fea0003800200 */
.L_x_14:
[----:B------:R-:W2:Y:S01]  /*1050*/  LDL R20, [R1+0x10] ;  /* 0x0000100001147983 */ /* 0x000ea20000100800 */
[----:B------:R0:W-:Y:S05]  /*1060*/  BMOV.32 B6, R17 ;  /* 0x0000001106007356 */ /* 0x0001ea0000000000 */
[----:B------:R-:W2:Y:S04]  /*1070*/  LDL R21, [R1+0x14] ;  /* 0x0000140001157983 */ /* 0x000ea80000100800 */
[----:B------:R-:W2:Y:S04]  /*1080*/  LDL R2, [R1] ;  /* 0x0000000001027983 */ /* 0x000ea80000100800 */
[----:B------:R-:W2:Y:S04]  /*1090*/  LDL R16, [R1+0x4] ;  /* 0x0000040001107983 */ /* 0x000ea80000100800 */
[----:B0-----:R-:W2:Y:S04]  /*10a0*/  LDL R17, [R1+0x8] ;  /* 0x0000080001117983 */ /* 0x001ea80000100800 */
[----:B------:R0:W2:Y:S02]  /*10b0*/  LDL R19, [R1+0xc] ;  /* 0x00000c0001137983 */ /* 0x0000a40000100800 */
[----:B0-----:R-:W-:Y:S01]  /*10c0*/  VIADD R1, R1, 0x18 ;  /* 0x0000001801017836 */ /* 0x001fe20000000000 */
[----:B--2---:R-:W-:Y:S06]  /*10d0*/  RET.REL.NODEC R20 `(_Z10draw_scenePijPfPjii) ;  /* 0xffffffec14c87950 */ /* 0x004fec0003c3ffff */
        .weak           $__internal_0_$__cuda_sm20_sqrt_rn_f32_slowpath
        .type           $__internal_0_$__cuda_sm20_sqrt_rn_f32_slowpath,@function
        .size           $__internal_0_$__cuda_sm20_sqrt_rn_f32_slowpath,($__internal_1_$__cuda_sm3x_div_rn_noftz_f32_slowpath - $__internal_0_$__cuda_sm20_sqrt_rn_f32_slowpath)
$__internal_0_$__cuda_sm20_sqrt_rn_f32_slowpath:
[----:B------:R-:W-:Y:S02]  /*10e0*/  VIADD R1, R1, 0xfffffff8 ;  /* 0xfffffff801017836 */ /* 0x000fe40000000000 */
[----:B------:R-:W-:-:S03]  /*10f0*/  IMAD.MOV.U32 R0, RZ, RZ, R4 ;  /* 0x000000ffff007224 */ /* 0x000fc600078e0004 */
[----:B------:R0:W-:Y:S02]  /*1100*/  STL [R1], R2 ;  /* 0x0000000201007387 */ /* 0x0001e40000100800 */
[----:B------:R-:W-:Y:S01]  /*1110*/  LOP3.LUT P0, RZ, R0, 0x7fffffff, RZ, 0xc0, !PT ;  /* 0x7fffffff00ff7812 */ /* 0x000fe2000780c0ff */
[----:B------:R-:W-:-:S12]  /*1120*/  BSSY.RECONVERGENT B0, `(.L_x_16) ;  /* 0x0000013000007945 */ /* 0x000fd80003800200 */
[----:B------:R-:W-:Y:S01]  /*1130*/  @!P0 MOV R4, R0 ;  /* 0x0000000000048202 */ /* 0x000fe20000000f00 */
[----:B0-----:R-:W-:Y:S06]  /*1140*/  @!P0 BRA `(.L_x_17) ;  /* 0x0000000000408947 */ /* 0x001fec0003800000 */
[----:B------:R-:W-:-:S13]  /*1150*/  FSETP.GEU.FTZ.AND P0, PT, R0, RZ, PT ;  /* 0x000000ff0000720b */ /* 0x000fda0003f1e000 */
[----:B------:R-:W-:Y:S01]  /*1160*/  @!P0 IMAD.MOV.U32 R4, RZ, RZ, 0x7fffffff ;  /* 0x7fffffffff048424 */ /* 0x000fe200078e00ff */
[----:B------:R-:W-:Y:S06]  /*1170*/  @!P0 BRA `(.L_x_17) ;  /* 0x0000000000348947 */ /* 0x000fec0003800000 */
[----:B------:R-:W-:-:S13]  /*1180*/  FSETP.GTU.FTZ.AND P0, PT, |R0|, +INF , PT ;  /* 0x7f8000000000780b */ /* 0x000fda0003f1c200 */
[----:B------:R-:W-:Y:S01]  /*1190*/  @P0 FADD.FTZ R4, R0, 1 ;  /* 0x3f80000000040421 */ /* 0x000fe20000010000 */
[----:B------:R-:W-:Y:S06]  /*11a0*/  @P0 BRA `(.L_x_17) ;  /* 0x0000000000280947 */ /* 0x000fec0003800000 */
[----:B------:R-:W-:-:S13]  /*11b0*/  FSETP.NEU.FTZ.AND P0, PT, |R0|, +INF , PT ;  /* 0x7f8000000000780b */ /* 0x000fda0003f1d200 */
[----:B------:R-:W-:-:S04]  /*11c0*/  @P0 FFMA R2, R0, 1.84467440737095516160e+19, RZ ;  /* 0x5f80000000020823 */ /* 0x000fc800000000ff */
[----:B------:R-:W0:Y:S02]  /*11d0*/  @P0 MUFU.RSQ R3, R2 ;  /* 0x0000000200030308 */ /* 0x000e240000001400 */
[----:B0-----:R-:W-:Y:S01]  /*11e0*/  @P0 FMUL.FTZ R5, R2, R3 ;  /* 0x0000000302050220 */ /* 0x001fe20000410000 */
[----:B------:R-:W-:-:S03]  /*11f0*/  @P0 FMUL.FTZ R3, R3, 0.5 ;  /* 0x3f00000003030820 */ /* 0x000fc60000410000 */
[----:B------:R-:W-:-:S04]  /*1200*/  @P0 FADD.FTZ R4, -R5, -RZ ;  /* 0x800000ff05040221 */ /* 0x000fc80000010100 */
[----:B------:R-:W-:Y:S01]  /*1210*/  @P0 FFMA R6, R5, R4, R2 ;  /* 0x0000000405060223 */ /* 0x000fe20000000002 */
[----:B------:R-:W-:-:S03]  /*1220*/  @!P0 IMAD.MOV.U32 R4, RZ, RZ, R0 ;  /* 0x000000ffff048224 */ /* 0x000fc600078e0000 */
[----:B------:R-:W-:-:S04]  /*1230*/  @P0 FFMA R3, R6, R3, R5 ;  /* 0x0000000306030223 */ /* 0x000fc80000000005 */
[----:B------:R-:W-:-:S07]  /*1240*/  @P0 FMUL.FTZ R4, R3, 2.3283064365386962891e-10 ;  /* 0x2f80000003040820 */ /* 0x000fce0000410000 */
.L_x_17:
[----:B------:R-:W-:Y:S05]  /*1250*/  BSYNC.RECONVERGENT B0 ;  /* 0x0000000000007941 */ /* 0x000fea0003800200 */
.L_x_16:
[----:B------:R0:W2:Y:S02]  /*1260*/  LDL R2, [R1] ;  /* 0x0000000001027983 */ /* 0x0000a40000100800 */
[----:B0-----:R-:W-:Y:S01]  /*1270*/  VIADD R1, R1, 0x8 ;  /* 0x0000000801017836 */ /* 0x001fe20000000000 */
[----:B--2---:R-:W-:Y:S06]  /*1280*/  RET.REL.NODEC R20 `(_Z10draw_scenePijPfPjii) ;  /* 0xffffffec145c7950 */ /* 0x004fec0003c3ffff */
        .weak           $__internal_1_$__cuda_sm3x_div_rn_noftz_f32_slowpath
        .type           $__internal_1_$__cuda_sm3x_div_rn_noftz_f32_slowpath,@function
        .size           $__internal_1_$__cuda_sm3x_div_rn_noftz_f32_slowpath,(.L_x_35 - $__internal_1_$__cuda_sm3x_div_rn_noftz_f32_slowpath)
$__internal_1_$__cuda_sm3x_div_rn_noftz_f32_slowpath:
[----:B------:R-:W-:-:S05]  /*1290*/  IADD3 R1, PT, PT, R1, -0x8, RZ ;  /* 0xfffffff801017810 */ /* 0x000fca0007ffe0ff */
[----:B------:R0:W-:Y:S02]  /*12a0*/  STL [R1], R2 ;  /* 0x0000000201007387 */ /* 0x0001e40000100800 */
[----:B0-----:R-:W-:Y:S01]  /*12b0*/  SHF.R.U32.HI R2, RZ, 0x17, R5 ;  /* 0x00000017ff027819 */ /* 0x001fe20000011605 */
[----:B------:R-:W-:Y:S01]  /*12c0*/  BSSY.RECONVERGENT B0, `(.L_x_18) ;  /* 0x0000062000007945 */ /* 0x000fe20003800200 */
[----:B------:R-:W-:Y:S02]  /*12d0*/  SHF.R.U32.HI R0, RZ, 0x17, R4 ;  /* 0x00000017ff007819 */ /* 0x000fe40000011604 */
[----:B------:R-:W-:Y:S02]  /*12e0*/  LOP3.LUT R8, R2, 0xff, RZ, 0xc0, !PT ;  /* 0x000000ff02087812 */ /* 0x000fe400078ec0ff */
[----:B------:R-:W-:-:S03]  /*12f0*/  LOP3.LUT R3, R0, 0xff, RZ, 0xc0, !PT ;  /* 0x000000ff00037812 */ /* 0x000fc600078ec0ff */
[----:B------:R-:W-:Y:S02]  /*1300*/  VIADD R6, R8, 0xffffffff ;  /* 0xffffffff08067836 */ /* 0x000fe40000000000 */
[----:B------:R-:W-:-:S03]  /*1310*/  VIADD R0, R3, 0xffffffff ;  /* 0xffffffff03007836 */ /* 0x000fc60000000000 */
[----:B------:R-:W-:-:S04]  /*1320*/  ISETP.GT.U32.AND P0, PT, R6, 0xfd, PT ;  /* 0x000000fd0600780c */ /* 0x000fc80003f04070 */
[----:B------:R-:W-:-:S13]  /*1330*/  ISETP.GT.U32.OR P0, PT, R0, 0xfd, P0 ;  /* 0x000000fd0000780c */ /* 0x000fda0000704470 */
[----:B------:R-:W-:Y:S01]  /*1340*/  @!P0 MOV R2, RZ ;  /* 0x000000ff00028202 */ /* 0x000fe20000000f00 */
[----:B------:R-:W-:Y:S06]  /*1350*/  @!P0 BRA `(.L_x_19) ;  /* 0x00000000005c8947 */ /* 0x000fec0003800000 */
[----:B------:R-:W-:Y:S02]  /*1360*/  FSETP.GTU.FTZ.AND P0, PT, |R4|, +INF , PT ;  /* 0x7f8000000400780b */ /* 0x000fe40003f1c200 */
[----:B------:R-:W-:-:S04]  /*1370*/  FSETP.GTU.FTZ.AND P1, PT, |R5|, +INF , PT ;  /* 0x7f8000000500780b */ /* 0x000fc80003f3c200 */
[----:B------:R-:W-:-:S13]  /*1380*/  PLOP3.LUT P0, PT, P0, P1, PT, 0xf8, 0x8f ;  /* 0x00000000008f781c */ /* 0x000fda0000703f70 */
[----:B------:R-:W-:Y:S05]  /*1390*/  @P0 BRA `(.L_x_20) ;  /* 0x00000004004c0947 */ /* 0x000fea0003800000 */
[----:B------:R-:W-:-:S13]  /*13a0*/  LOP3.LUT P0, RZ, R5, 0x7fffffff, R4, 0xc8, !PT ;  /* 0x7fffffff05ff7812 */ /* 0x000fda000780c804 */
[----:B------:R-:W-:Y:S05]  /*13b0*/  @!P0 BRA `(.L_x_21) ;  /* 0x00000004003c8947 */ /* 0x000fea0003800000 */
[C---:B------:R-:W-:Y:S02]  /*13c0*/  FSETP.NEU.FTZ.AND P2, PT, |R4|.reuse, +INF , PT ;  /* 0x7f8000000400780b */ /* 0x040fe40003f5d200 */
[----:B------:R-:W-:Y:S02]  /*13d0*/  FSETP.NEU.FTZ.AND P1, PT, |R5|, +INF , PT ;  /* 0x7f8000000500780b */ /* 0x000fe40003f3d200 */
[----:B------:R-:W-:-:S11]  /*13e0*/  FSETP.NEU.FTZ.AND P0, PT, |R4|, +INF , PT ;  /* 0x7f8000000400780b */ /* 0x000fd60003f1d200 */
[----:B------:R-:W-:Y:S05]  /*13f0*/  @!P1 BRA !P2, `(.L_x_21) ;  /* 0x00000004002c9947 */ /* 0x000fea0005000000 */
[----:B------:R-:W-:-:S04]  /*1400*/  LOP3.LUT P2, RZ, R4, 0x7fffffff, RZ, 0xc0, !PT ;  /* 0x7fffffff04ff7812 */ /* 0x000fc8000784c0ff */
[----:B------:R-:W-:-:S13]  /*1410*/  PLOP3.LUT P1, PT, P1, P2, PT, 0x2f, 0xf2 ;  /* 0x0000000000f2781c */ /* 0x000fda0000f24577 */
[----:B------:R-:W-:Y:S05]  /*1420*/  @P1 BRA `(.L_x_22) ;  /* 0x0000000400181947 */ /* 0x000fea0003800000 */
[----:B------:R-:W-:-:S04]  /*1430*/  LOP3.LUT P1, RZ, R5, 0x7fffffff, RZ, 0xc0, !PT ;  /* 0x7fffffff05ff7812 */ /* 0x000fc8000782c0ff */
[----:B------:R-:W-:-:S13]  /*1440*/  PLOP3.LUT P0, PT, P0, P1, PT, 0x2f, 0xf2 ;  /* 0x0000000000f2781c */ /* 0x000fda0000702577 */
[----:B------:R-:W-:Y:S05]  /*1450*/  @P0 BRA `(.L_x_23) ;  /* 0x0000000400000947 */ /* 0x000fea0003800000 */
[----:B------:R-:W-:Y:S02]  /*1460*/  ISETP.GE.AND P0, PT, R0, RZ, PT ;  /* 0x000000ff0000720c */ /* 0x000fe40003f06270 */
[----:B------:R-:W-:-:S11]  /*1470*/  ISETP.GE.AND P1, PT, R6, RZ, PT ;  /* 0x000000ff0600720c */ /* 0x000fd60003f26270 */
[----:B------:R-:W-:Y:S02]  /*1480*/  @P0 IMAD.MOV.U32 R2, RZ, RZ, RZ ;  /* 0x000000ffff020224 */ /* 0x000fe400078e00ff */
[----:B------:R-:W-:Y:S01]  /*1490*/  @!P0 FFMA R4, R4, 1.84467440737095516160e+19, RZ ;  /* 0x5f80000004048823 */ /* 0x000fe200000000ff */
[----:B------:R-:W-:Y:S02]  /*14a0*/  @!P0 IMAD.MOV.U32 R2, RZ, RZ, -0x40 ;  /* 0xffffffc0ff028424 */ /* 0x000fe400078e00ff */
[----:B------:R-:W-:-:S03]  /*14b0*/  @!P1 FFMA R5, R5, 1.84467440737095516160e+19, RZ ;  /* 0x5f80000005059823 */ /* 0x000fc600000000ff */
[----:B------:R-:W-:-:S07]  /*14c0*/  @!P1 IADD3 R2, PT, PT, R2, 0x40, RZ ;  /* 0x0000004002029810 */ /* 0x000fce0007ffe0ff */
.L_x_19:
[----:B------:R-:W-:Y:S01]  /*14d0*/  LEA R0, R8, 0xc0800000, 0x17 ;  /* 0xc080000008007811 */ /* 0x000fe200078eb8ff */
[----:B------:R-:W-:Y:S01]  /*14e0*/  VIADD R3, R3, 0xffffff81 ;  /* 0xffffff8103037836 */ /* 0x000fe20000000000 */
[----:B------:R-:W-:Y:S03]  /*14f0*/  BSSY.RECONVERGENT B1, `(.L_x_24) ;  /* 0x0000035000017945 */ /* 0x000fe60003800200 */
[----:B------:R-:W-:Y:S02]  /*1500*/  IMAD.IADD R5, R5, 0x1, -R0 ;  /* 0x0000000105057824 */ /* 0x000fe400078e0a00 */
[C---:B------:R-:W-:Y:S01]  /*1510*/  IMAD R0, R3.reuse, -0x800000, R4 ;  /* 0xff80000003007824 */ /* 0x040fe200078e0204 */
[----:B------:R-:W-:Y:S01]  /*1520*/  IADD3 R3, PT, PT, R3, 0x7f, -R8 ;  /* 0x0000007f03037810 */ /* 0x000fe20007ffe808 */
[----:B------:R-:W0:Y:S01]  /*1530*/  MUFU.RCP R6, R5 ;  /* 0x0000000500067308 */ /* 0x000e220000001000 */
[----:B------:R-:W-:-:S02]  /*1540*/  FADD.FTZ R7, -R5, -RZ ;  /* 0x800000ff05077221 */ /* 0x000fc40000010100 */
[----:B------:R-:W-:Y:S02]  /*1550*/  IADD3 R3, PT, PT, R3, R2, RZ ;  /* 0x0000000203037210 */ /* 0x000fe40007ffe0ff */
[----:B0-----:R-:W-:-:S04]  /*1560*/  FFMA R9, R6, R7, 1 ;  /* 0x3f80000006097423 */ /* 0x001fc80000000007 */
[----:B------:R-:W-:-:S04]  /*1570*/  FFMA R11, R6, R9, R6 ;  /* 0x00000009060b7223 */ /* 0x000fc80000000006 */
[----:B------:R-:W-:-:S04]  /*1580*/  FFMA R4, R0, R11, RZ ;  /* 0x0000000b00047223 */ /* 0x000fc800000000ff */
[----:B------:R-:W-:-:S04]  /*1590*/  FFMA R9, R7, R4, R0 ;  /* 0x0000000407097223 */ /* 0x000fc80000000000 */
[----:B------:R-:W-:-:S04]  /*15a0*/  FFMA R6, R11, R9, R4 ;  /* 0x000000090b067223 */ /* 0x000fc80000000004 */
[----:B------:R-:W-:-:S04]  /*15b0*/  FFMA R7, R7, R6, R0 ;  /* 0x0000000607077223 */ /* 0x000fc80000000000 */
[----:B------:R-:W-:-:S05]  /*15c0*/  FFMA R4, R11, R7, R6 ;  /* 0x000000070b047223 */ /* 0x000fca0000000006 */
[----:B------:R-:W-:-:S04]  /*15d0*/  SHF.R.U32.HI R0, RZ, 0x17, R4 ;  /* 0x00000017ff007819 */ /* 0x000fc80000011604 */
[----:B------:R-:W-:-:S05]  /*15e0*/  LOP3.LUT R0, R0, 0xff, RZ, 0xc0, !PT ;  /* 0x000000ff00007812 */ /* 0x000fca00078ec0ff */
[----:B------:R-:W-:-:S04]  /*15f0*/  IMAD.IADD R8, R0, 0x1, R3 ;  /* 0x0000000100087824 */ /* 0x000fc800078e0203 */
[----:B------:R-:W-:-:S05]  /*1600*/  VIADD R0, R8, 0xffffffff ;  /* 0xffffffff08007836 */ /* 0x000fca0000000000 */
[----:B------:R-:W-:-:S13]  /*1610*/  ISETP.GE.U32.AND P0, PT, R0, 0xfe, PT ;  /* 0x000000fe0000780c */ /* 0x000fda0003f06070 */
[----:B------:R-:W-:Y:S05]  /*1620*/  @!P0 BRA `(.L_x_25) ;  /* 0x0000000000808947 */ /* 0x000fea0003800000 */
[----:B------:R-:W-:-:S13]  /*1630*/  ISETP.GT.AND P0, PT, R8, 0xfe, PT ;  /* 0x000000fe0800780c */ /* 0x000fda0003f04270 */
[----:B------:R-:W-:Y:S05]  /*1640*/  @P0 BRA `(.L_x_26) ;  /* 0x00000000006c0947 */ /* 0x000fea0003800000 */
[----:B------:R-:W-:-:S13]  /*1650*/  ISETP.GE.AND P0, PT, R8, 0x1, PT ;  /* 0x000000010800780c */ /* 0x000fda0003f06270 */
[----:B------:R-:W-:Y:S05]  /*1660*/  @P0 BRA `(.L_x_27) ;  /* 0x0000000000740947 */ /* 0x000fea0003800000 */
[----:B------:R-:W-:Y:S02]  /*1670*/  ISETP.GE.AND P0, PT, R8, -0x18, PT ;  /* 0xffffffe80800780c */ /* 0x000fe40003f06270 */
[----:B------:R-:W-:-:S11]  /*1680*/  LOP3.LUT R4, R4, 0x80000000, RZ, 0xc0, !PT ;  /* 0x8000000004047812 */ /* 0x000fd600078ec0ff */
[----:B------:R-:W-:Y:S05]  /*1690*/  @!P0 BRA `(.L_x_27) ;  /* 0x0000000000688947 */ /* 0x000fea0003800000 */
[CCC-:B------:R-:W-:Y:S01]  /*16a0*/  FFMA.RZ R0, R11.reuse, R7.reuse, R6.reuse ;  /* 0x000000070b007223 */ /* 0x1c0fe2000000c006 */
[C---:B------:R-:W-:Y:S01]  /*16b0*/  IADD3 R5, PT, PT, R8.reuse, 0x20, RZ ;  /* 0x0000002008057810 */ /* 0x040fe20007ffe0ff */
[CCC-:B------:R-:W-:Y:S01]  /*16c0*/  FFMA.RM R3, R11.reuse, R7.reuse, R6.reuse ;  /* 0x000000070b037223 */ /* 0x1c0fe20000004006 */
[----:B------:R-:W-:Y:S02]  /*16d0*/  ISETP.NE.AND P2, PT, R8, RZ, PT ;  /* 0x000000ff0800720c */ /* 0x000fe40003f45270 */
[----:B------:R-:W-:Y:S01]  /*16e0*/  LOP3.LUT R2, R0, 0x7fffff, RZ, 0xc0, !PT ;  /* 0x007fffff00027812 */ /* 0x000fe200078ec0ff */
[----:B------:R-:W-:Y:S01]  /*16f0*/  FFMA.RP R0, R11, R7, R6 ;  /* 0x000000070b007223 */ /* 0x000fe20000008006 */
[----:B------:R-:W-:Y:S01]  /*1700*/  IMAD.MOV R6, RZ, RZ, -R8 ;  /* 0x000000ffff067224 */ /* 0x000fe200078e0a08 */
[----:B------:R-:W-:Y:S02]  /*1710*/  ISETP.NE.AND P1, PT, R8, RZ, PT ;  /* 0x000000ff0800720c */ /* 0x000fe40003f25270 */
[----:B------:R-:W-:-:S02]  /*1720*/  LOP3.LUT R2, R2, 0x800000, RZ, 0xfc, !PT ;  /* 0x0080000002027812 */ /* 0x000fc400078efcff */
[----:B------:R-:W-:Y:S02]  /*1730*/  FSETP.NEU.FTZ.AND P0, PT, R0, R3, PT ;  /* 0x000000030000720b */ /* 0x000fe40003f1d000 */
[----:B------:R-:W-:Y:S02]  /*1740*/  SHF.L.U32 R5, R2, R5, RZ ;  /* 0x0000000502057219 */ /* 0x000fe400000006ff */
[----:B------:R-:W-:Y:S02]  /*1750*/  SEL R3, R6, RZ, P2 ;  /* 0x000000ff06037207 */ /* 0x000fe40001000000 */
[----:B------:R-:W-:Y:S02]  /*1760*/  ISETP.NE.AND P1, PT, R5, RZ, P1 ;  /* 0x000000ff0500720c */ /* 0x000fe40000f25270 */
[----:B------:R-:W-:Y:S02]  /*1770*/  SHF.R.U32.HI R3, RZ, R3, R2 ;  /* 0x00000003ff037219 */ /* 0x000fe40000011602 */
[----:B------:R-:W-:-:S02]  /*1780*/  PLOP3.LUT P0, PT, P0, P1, PT, 0xf8, 0x8f ;  /* 0x00000000008f781c */ /* 0x000fc40000703f70 */
[----:B------:R-:W-:Y:S02]  /*1790*/  SHF.R.U32.HI R5, RZ, 0x1, R3 ;  /* 0x00000001ff057819 */ /* 0x000fe40000011603 */
[----:B------:R-:W-:-:S04]  /*17a0*/  SEL R0, RZ, 0x1, !P0 ;  /* 0x00000001ff007807 */ /* 0x000fc80004000000 */
[----:B------:R-:W-:-:S04]  /*17b0*/  LOP3.LUT R0, R0, 0x1, R5, 0xf8, !PT ;  /* 0x0000000100007812 */ /* 0x000fc800078ef805 */
[----:B------:R-:W-:-:S05]  /*17c0*/  LOP3.LUT R0, R0, R3, RZ, 0xc0, !PT ;  /* 0x0000000300007212 */ /* 0x000fca00078ec0ff */
[----:B------:R-:W-:-:S05]  /*17d0*/  IMAD.IADD R5, R5, 0x1, R0 ;  /* 0x0000000105057824 */ /* 0x000fca00078e0200 */
[----:B------:R-:W-:Y:S01]  /*17e0*/  LOP3.LUT R4, R5, R4, RZ, 0xfc, !PT ;  /* 0x0000000405047212 */ /* 0x000fe200078efcff */
[----:B------:R-:W-:Y:S06]  /*17f0*/  BRA `(.L_x_27) ;  /* 0x0000000000107947 */ /* 0x000fec0003800000 */
.L_x_26:
[----:B------:R-:W-:-:S04]  /*1800*/  LOP3.LUT R4, R4, 0x80000000, RZ, 0xc0, !PT ;  /* 0x8000000004047812 */ /* 0x000fc800078ec0ff */
[----:B------:R-:W-:Y:S01]  /*1810*/  LOP3.LUT R4, R4, 0x7f800000, RZ, 0xfc, !PT ;  /* 0x7f80000004047812 */ /* 0x000fe200078efcff */
[----:B------:R-:W-:Y:S06]  /*1820*/  BRA `(.L_x_27) ;  /* 0x0000000000047947 */ /* 0x000fec0003800000 */
.L_x_25:
[----:B------:R-:W-:-:S07]  /*1830*/  LEA R4, R3, R4, 0x17 ;  /* 0x0000000403047211 */ /* 0x000fce00078eb8ff */
.L_x_27:
[----:B------:R-:W-:Y:S05]  /*1840*/  BSYNC.RECONVERGENT B1 ;  /* 0x0000000000017941 */ /* 0x000fea0003800200 */
.L_x_24:
[----:B------:R-:W-:Y:S05]  /*1850*/  BRA `(.L_x_28) ;  /* 0x0000000000207947 */ /* 0x000fea0003800000 */
.L_x_23:
[----:B------:R-:W-:-:S04]  /*1860*/  LOP3.LUT R4, R5, 0x80000000, R4, 0x48, !PT ;  /* 0x8000000005047812 */ /* 0x000fc800078e4804 */
[----:B------:R-:W-:Y:S01]  /*1870*/  LOP3.LUT R4, R4, 0x7f800000, RZ, 0xfc, !PT ;  /* 0x7f80000004047812 */ /* 0x000fe200078efcff */
[----:B------:R-:W-:Y:S06]  /*1880*/  BRA `(.L_x_28) ;  /* 0x0000000000147947 */ /* 0x000fec0003800000 */
.L_x_22:
[----:B------:R-:W-:Y:S01]  /*1890*/  LOP3.LUT R4, R5, 0x80000000, R4, 0x48, !PT ;  /* 0x8000000005047812 */ /* 0x000fe200078e4804 */
[----:B------:R-:W-:Y:S06]  /*18a0*/  BRA `(.L_x_28) ;  /* 0x00000000000c7947 */ /* 0x000fec0003800000 */
.L_x_21:
[----:B------:R-:W0:Y:S01]  /*18b0*/  MUFU.RSQ R4, -QNAN ;  /* 0xffc0000000047908 */ /* 0x000e220000001400 */
[----:B------:R-:W-:Y:S05]  /*18c0*/  BRA `(.L_x_28) ;  /* 0x0000000000047947 */ /* 0x000fea0003800000 */
.L_x_20:
[----:B------:R-:W-:-:S07]  /*18d0*/  FADD.FTZ R4, R4, R5 ;  /* 0x0000000504047221 */ /* 0x000fce0000010000 */
.L_x_28:
[----:B------:R-:W-:Y:S05]  /*18e0*/  BSYNC.RECONVERGENT B0 ;  /* 0x0000000000007941 */ /* 0x000fea0003800200 */
.L_x_18:
[----:B------:R1:W0:Y:S02]  /*18f0*/  LDL R2, [R1] ;  /* 0x0000000001027983 */ /* 0x0002240000100800 */
[----:B-1----:R-:W-:Y:S01]  /*1900*/  VIADD R1, R1, 0x8 ;  /* 0x0000000801017836 */ /* 0x002fe20000000000 */
[----:B0-----:R-:W-:Y:S06]  /*1910*/  RET.REL.NODEC R20 `(_Z10draw_scenePijPfPjii) ;  /* 0xffffffe414b87950 */ /* 0x001fec0003c3ffff */
.L_x_29:
[----:B------:R-:W-:-:S00]  /*1920*/  BRA `(.L_x_29) ;  /* 0xfffffffc00fc7947 */ /* 0x000fc0000383ffff */
[----:B------:R-:W-:-:S00]  /*1930*/  NOP ;  /* 0x0000000000007918 */ /* 0x000fc00000000000 */
        /* <DEDUP_REMOVED lines=12> */
.L_x_35:


//--------------------- .text._Z11hello_worldv    --------------------------
	.section	.text._Z11hello_worldv,"ax",@progbits
	.align	128
        .global         _Z11hello_worldv
        .type           _Z11hello_worldv,@function
        .size           _Z11hello_worldv,(.L_x_37 - _Z11hello_worldv)
        .other          _Z11hello_worldv,@"STO_CUDA_ENTRY STV_DEFAULT"
_Z11hello_worldv:
.text._Z11hello_worldv:
[----:B------:R-:W0:Y:S01]  /*0000*/  LDC R1, c[0x0][0x37c] ;  /* 0x0000df00ff017b82 */ /* 0x000e220000000800 */
[----:B------:R-:W-:Y:S01]  /*0010*/  MOV R0, 0x10 ;  /* 0x0000001000007802 */ /* 0x000fe20000000f00 */
[----:B------:R-:W1:Y:S01]  /*0020*/  LDCU.64 UR4, c[0x4][0x8] ;  /* 0x01000100ff0477ac */ /* 0x000e620008000a00 */
[----:B------:R-:W-:-:S05]  /*0030*/  CS2R R6, SRZ ;  /* 0x0000000000067805 */ /* 0x000fca000001ff00 */
[----:B------:R2:W3:Y:S01]  /*0040*/  LDC.64 R2, c[0x4][R0] ;  /* 0x0100000000027b82 */ /* 0x0004e20000000a00 */
[----:B-1----:R-:W-:Y:S02]  /*0050*/  IMAD.U32 R4, RZ, RZ, UR4 ;  /* 0x00000004ff047e24 */ /* 0x002fe4000f8e00ff */
[----:B--2---:R-:W-:-:S07]  /*0060*/  IMAD.U32 R5, RZ, RZ, UR5 ;  /* 0x00000005ff057e24 */ /* 0x004fce000f8e00ff */
[----:B------:R-:W-:-:S07]  /*0070*/  LEPC R20, `(.L_x_30) ;  /* 0x000000001014794e */ /* 0x000fce0000000000 */
[----:B0--3--:R-:W-:Y:S05]  /*0080*/  CALL.ABS.NOINC R2 ;  /* 0x0000000002007343 */ /* 0x009fea0003c00000 */
.L_x_30:
[----:B------:R-:W-:Y:S05]  /*0090*/  EXIT ;  /* 0x000000000000794d */ /* 0x000fea0003800000 */
.L_x_31:
        /* <DEDUP_REMOVED lines=14> */
.L_x_37:


//--------------------- .nv.global.init           --------------------------
	.section	.nv.global.init,"aw",@progbits
	.align	8
.nv.global.init:
	.type		collision_functions,@object
	.size		collision_functions,($str$2 - collision_functions)
collision_functions:
        /*0000*/ 	.byte	0x08, 0x00, 0x00, 0x00, 0x00, 0x00, 0x00, 0x00, 0x10, 0x00, 0x00, 0x00, 0x00, 0x00, 0x00, 0x00
	.type		$str$2,@object
	.size		$str$2,(.L_1 - $str$2)
$str$2:
        /*0010*/ 	.byte	0x48, 0x65, 0x6c, 0x6c, 0x6f, 0x20, 0x77, 0x6f, 0x72, 0x6c, 0x64, 0x21, 0x0a, 0x00
.L_1:


//--------------------- .nv.shared.reserved.0     --------------------------
	.section	.nv.shared.reserved.0,"aw",@nobits
	.weak		__nv_reservedSMEM_offset_0_alias
	.size		__nv_reservedSMEM_offset_0_alias, 0, 64
	.other		__nv_reservedSMEM_offset_0_alias,@"STO_CUDA_RESERVED_SHARED STV_DEFAULT"
__nv_reservedSMEM_offset_0_alias:
	.zero		0
	.zero		64


//--------------------- .nv.constant0._Z10draw_scenePijPfPjii --------------------------
	.section	.nv.constant0._Z10draw_scenePijPfPjii,"a",@progbits
	.sectionflags	@""
	.align	4
.nv.constant0._Z10draw_scenePijPfPjii:
	.zero		936


//--------------------- .nv.constant0._Z11hello_worldv --------------------------
	.section	.nv.constant0._Z11hello_worldv,"a",@progbits
	.sectionflags	@""
	.align	4
.nv.constant0._Z11hello_worldv:
	.zero		896


//--------------------- SYMBOLS --------------------------

	.type		.nv.reservedSmem.offset0,@object
	.size		.nv.reservedSmem.offset0,0x4
	.type		vprintf,@function
